	.target	sm_100a

	.elftype	@"ET_EXEC"


//--------------------- .note.nv.tkinfo           --------------------------
	.section	.note.nv.tkinfo,"",@"SHT_NOTE"
	.sectionflags	@"SHF_NOTE_NV_TKINFO"
	.tkinfo
        /*0018*/ 	.word	0x00000002
        /*0030*/ 	.string	""
        /*0030*/ 	.string	"ptxas"
        /*0030*/ 	.string	"Cuda compilation tools, release 13.0, V13.0.88"
        /*0030*/ 	.string	"Build cuda_13.0.r13.0/compiler.36424714_0"
        /*0030*/ 	.string	"-arch sm_100a -m 64 "



//--------------------- .note.nv.cuinfo           --------------------------
	.section	.note.nv.cuinfo,"",@"SHT_NOTE"
	.sectionflags	@"SHF_NOTE_NV_CUINFO"
        /*0018*/ 	.short	0x0002
        /*001a*/ 	.short	0x0064
        /*001c*/ 	.short	0x0082
	.zero		2


//--------------------- .nv.info                  --------------------------
	.section	.nv.info,"",@"SHT_CUDA_INFO"
	.align	4


	//----- nvinfo : EIATTR_REGCOUNT
	.align		4
        /*0000*/ 	.byte	0x04, 0x2f
        /*0002*/ 	.short	(.L_46 - .L_45)
	.align		4
.L_45:
        /*0004*/ 	.word	index@(_Z14copy_if_kernelIN4cute6TensorINS0_10ViewEngineINS0_8gmem_ptrIPfEEEENS0_6LayoutINS0_5tupleIJiiEEENS8_IJNS0_1CILi1EEEiEEEEEEESE_NS8_IJNSA_ILi128EEENSA_ILi64EEEEEENS7_INS8_IJNSA_ILi32EEENSA_ILi8EEEEEENS8_IJSB_SI_EEEEEEvT_T0_T1_T2_)
        /*0008*/ 	.word	0x00000018


	//----- nvinfo : EIATTR_FRAME_SIZE
	.align		4
.L_46:
        /*000c*/ 	.byte	0x04, 0x11
        /*000e*/ 	.short	(.L_48 - .L_47)
	.align		4
.L_47:
        /*0010*/ 	.word	index@(_Z14copy_if_kernelIN4cute6TensorINS0_10ViewEngineINS0_8gmem_ptrIPfEEEENS0_6LayoutINS0_5tupleIJiiEEENS8_IJNS0_1CILi1EEEiEEEEEEESE_NS8_IJNSA_ILi128EEENSA_ILi64EEEEEENS7_INS8_IJNSA_ILi32EEENSA_ILi8EEEEEENS8_IJSB_SI_EEEEEEvT_T0_T1_T2_)
        /*0014*/ 	.word	0x00000000


	//----- nvinfo : EIATTR_REGCOUNT
	.align		4
.L_48:
        /*0018*/ 	.byte	0x04, 0x2f
        /*001a*/ 	.short	(.L_50 - .L_49)
	.align		4
.L_49:
        /*001c*/ 	.word	index@(_Z25copy_if_kernel_vectorizedIN4cute6TensorINS0_10ViewEngineINS0_8gmem_ptrIPfEEEENS0_6LayoutINS0_5tupleIJiiEEENS8_IJNS0_1CILi1EEEiEEEEEEESE_NS8_IJNSA_ILi128EEENSA_ILi64EEEEEENS0_9TiledCopyINS0_9Copy_AtomIJNS0_13UniversalCopyIN7cutlass9uint128_tESM_EEfEEENS7_INS8_IJNSA_ILi256EEENSA_ILi4EEEEEENS8_IJSQ_SB_EEEEENS8_IJSF_NSA_ILi8EEEEEEEEEvT_T0_T1_T2_)
        /*0020*/ 	.word	0x00000030


	//----- nvinfo : EIATTR_FRAME_SIZE
	.align		4
.L_50:
        /*0024*/ 	.byte	0x04, 0x11
        /*0026*/ 	.short	(.L_52 - .L_51)
	.align		4
.L_51:
        /*0028*/ 	.word	index@(_Z25copy_if_kernel_vectorizedIN4cute6TensorINS0_10ViewEngineINS0_8gmem_ptrIPfEEEENS0_6LayoutINS0_5tupleIJiiEEENS8_IJNS0_1CILi1EEEiEEEEEEESE_NS8_IJNSA_ILi128EEENSA_ILi64EEEEEENS0_9TiledCopyINS0_9Copy_AtomIJNS0_13UniversalCopyIN7cutlass9uint128_tESM_EEfEEENS7_INS8_IJNSA_ILi256EEENSA_ILi4EEEEEENS8_IJSQ_SB_EEEEENS8_IJSF_NSA_ILi8EEEEEEEEEvT_T0_T1_T2_)
        /*002c*/ 	.word	0x00000000


	//----- nvinfo : EIATTR_REGCOUNT
	.align		4
.L_52:
        /*0030*/ 	.byte	0x04, 0x2f
        /*0032*/ 	.short	(.L_54 - .L_53)
	.align		4
.L_53:
        /*0034*/ 	.word	index@(_ZN3cub18CUB_300001_SM_10006detail11EmptyKernelIvEEvv)
        /*0038*/ 	.word	0x00000004


	//----- nvinfo : EIATTR_FRAME_SIZE
	.align		4
.L_54:
        /*003c*/ 	.byte	0x04, 0x11
        /*003e*/ 	.short	(.L_56 - .L_55)
	.align		4
.L_55:
        /*0040*/ 	.word	index@(_ZN3cub18CUB_300001_SM_10006detail11EmptyKernelIvEEvv)
        /*0044*/ 	.word	0x00000000


	//----- nvinfo : EIATTR_MIN_STACK_SIZE
	.align		4
.L_56:
        /*0048*/ 	.byte	0x04, 0x12
        /*004a*/ 	.short	(.L_58 - .L_57)
	.align		4
.L_57:
        /*004c*/ 	.word	index@(_ZN3cub18CUB_300001_SM_10006detail11EmptyKernelIvEEvv)
        /*0050*/ 	.word	0x00000000


	//----- nvinfo : EIATTR_MIN_STACK_SIZE
	.align		4
.L_58:
        /*0054*/ 	.byte	0x04, 0x12
        /*0056*/ 	.short	(.L_60 - .L_59)
	.align		4
.L_59:
        /*0058*/ 	.word	index@(_Z25copy_if_kernel_vectorizedIN4cute6TensorINS0_10ViewEngineINS0_8gmem_ptrIPfEEEENS0_6LayoutINS0_5tupleIJiiEEENS8_IJNS0_1CILi1EEEiEEEEEEESE_NS8_IJNSA_ILi128EEENSA_ILi64EEEEEENS0_9TiledCopyINS0_9Copy_AtomIJNS0_13UniversalCopyIN7cutlass9uint128_tESM_EEfEEENS7_INS8_IJNSA_ILi256EEENSA_ILi4EEEEEENS8_IJSQ_SB_EEEEENS8_IJSF_NSA_ILi8EEEEEEEEEvT_T0_T1_T2_)
        /*005c*/ 	.word	0x00000000


	//----- nvinfo : EIATTR_MIN_STACK_SIZE
	.align		4
.L_60:
        /*0060*/ 	.byte	0x04, 0x12
        /*0062*/ 	.short	(.L_62 - .L_61)
	.align		4
.L_61:
        /*0064*/ 	.word	index@(_Z14copy_if_kernelIN4cute6TensorINS0_10ViewEngineINS0_8gmem_ptrIPfEEEENS0_6LayoutINS0_5tupleIJiiEEENS8_IJNS0_1CILi1EEEiEEEEEEESE_NS8_IJNSA_ILi128EEENSA_ILi64EEEEEENS7_INS8_IJNSA_ILi32EEENSA_ILi8EEEEEENS8_IJSB_SI_EEEEEEvT_T0_T1_T2_)
        /*0068*/ 	.word	0x00000000
.L_62:


//--------------------- .nv.compat                --------------------------
	.section	.nv.compat,"",@"SHT_CUDA_COMPAT_INFO"
	.align	4
        /*0000*/ 	.byte	0x02, 0x09, 0x01, 0x00, 0x02, 0x02, 0x01, 0x00, 0x02, 0x05, 0x05, 0x00, 0x03, 0x07, 0x01, 0x01
        /*0010*/ 	.byte	0x02, 0x03, 0x00, 0x00, 0x02, 0x06, 0x01, 0x00, 0x04, 0x0b, 0x08, 0x00, 0x09, 0x00, 0x00, 0x00
        /*0020*/ 	.byte	0x00, 0x00, 0x00, 0x00


//--------------------- .nv.info._ZN3cub18CUB_300001_SM_10006detail11EmptyKernelIvEEvv --------------------------
	.section	.nv.info._ZN3cub18CUB_300001_SM_10006detail11EmptyKernelIvEEvv,"",@"SHT_CUDA_INFO"
	.sectionflags	@""
	.align	4


	//----- nvinfo : EIATTR_CUDA_API_VERSION
	.align		4
        /*0000*/ 	.byte	0x04, 0x37
        /*0002*/ 	.short	(.L_64 - .L_63)
.L_63:
        /*0004*/ 	.word	0x00000082


	//----- nvinfo : EIATTR_SPARSE_MMA_MASK
	.align		4
.L_64:
        /*0008*/ 	.byte	0x03, 0x50
        /*000a*/ 	.short	0x0000


	//----- nvinfo : EIATTR_MAXREG_COUNT
	.align		4
        /*000c*/ 	.byte	0x03, 0x1b
        /*000e*/ 	.short	0x00ff


	//----- nvinfo : EIATTR_MERCURY_ISA_VERSION
	.align		4
        /*0010*/ 	.byte	0x03, 0x5f
        /*0012*/ 	.short	0x0101


	//----- nvinfo : EIATTR_VRC_CTA_INIT_COUNT
	.align		4
        /*0014*/ 	.byte	0x02, 0x4a
	.zero		1
	.zero		1


	//----- nvinfo : EIATTR_EXIT_INSTR_OFFSETS
	.align		4
        /*0018*/ 	.byte	0x04, 0x1c
        /*001a*/ 	.short	(.L_66 - .L_65)


	//   ....[0]....
.L_65:
        /*001c*/ 	.word	0x00000010


	//----- nvinfo : EIATTR_SW_WAR
	.align		4
.L_66:
        /*0020*/ 	.byte	0x04, 0x36
        /*0022*/ 	.short	(.L_68 - .L_67)
.L_67:
        /*0024*/ 	.word	0x00000008
.L_68:


//--------------------- .nv.info._Z25copy_if_kernel_vectorizedIN4cute6TensorINS0_10ViewEngineINS0_8gmem_ptrIPfEEEENS0_6LayoutINS0_5tupleIJiiEEENS8_IJNS0_1CILi1EEEiEEEEEEESE_NS8_IJNSA_ILi128EEENSA_ILi64EEEEEENS0_9TiledCopyINS0_9Copy_AtomIJNS0_13UniversalCopyIN7cutlass9uint128_tESM_EEfEEENS7_INS8_IJNSA_ILi256EEENSA_ILi4EEEEEENS8_IJSQ_SB_EEEEENS8_IJSF_NSA_ILi8EEEEEEEEEvT_T0_T1_T2_ --------------------------
	.section	.nv.info._Z25copy_if_kernel_vectorizedIN4cute6TensorINS0_10ViewEngineINS0_8gmem_ptrIPfEEEENS0_6LayoutINS0_5tupleIJiiEEENS8_IJNS0_1CILi1EEEiEEEEEEESE_NS8_IJNSA_ILi128EEENSA_ILi64EEEEEENS0_9TiledCopyINS0_9Copy_AtomIJNS0_13UniversalCopyIN7cutlass9uint128_tESM_EEfEEENS7_INS8_IJNSA_ILi256EEENSA_ILi4EEEEEENS8_IJSQ_SB_EEEEENS8_IJSF_NSA_ILi8EEEEEEEEEvT_T0_T1_T2_,"",@"SHT_CUDA_INFO"
	.sectionflags	@""
	.align	4


	//----- nvinfo : EIATTR_CUDA_API_VERSION
	.align		4
        /*0000*/ 	.byte	0x04, 0x37
        /*0002*/ 	.short	(.L_70 - .L_69)
.L_69:
        /*0004*/ 	.word	0x00000082


	//----- nvinfo : EIATTR_KPARAM_INFO
	.align		4
.L_70:
        /*0008*/ 	.byte	0x04, 0x17
        /*000a*/ 	.short	(.L_72 - .L_71)
.L_71:
        /*000c*/ 	.word	0x00000000
        /*0010*/ 	.short	0x0003
        /*0012*/ 	.short	0x0031
        /*0014*/ 	.byte	0x00, 0xf0, 0x05, 0x00


	//----- nvinfo : EIATTR_KPARAM_INFO
	.align		4
.L_72:
        /*0018*/ 	.byte	0x04, 0x17
        /*001a*/ 	.short	(.L_74 - .L_73)
.L_73:
        /*001c*/ 	.word	0x00000000
        /*0020*/ 	.short	0x0002
        /*0022*/ 	.short	0x0030
        /*0024*/ 	.byte	0x00, 0xf0, 0x05, 0x00


	//----- nvinfo : EIATTR_KPARAM_INFO
	.align		4
.L_74:
        /*0028*/ 	.byte	0x04, 0x17
        /*002a*/ 	.short	(.L_76 - .L_75)
.L_75:
        /*002c*/ 	.word	0x00000000
        /*0030*/ 	.short	0x0001
        /*0032*/ 	.short	0x0018
        /*0034*/ 	.byte	0x00, 0xf0, 0x61, 0x00


	//----- nvinfo : EIATTR_KPARAM_INFO
	.align		4
.L_76:
        /*0038*/ 	.byte	0x04, 0x17
        /*003a*/ 	.short	(.L_78 - .L_77)
.L_77:
        /*003c*/ 	.word	0x00000000
        /*0040*/ 	.short	0x0000
        /*0042*/ 	.short	0x0000
        /*0044*/ 	.byte	0x00, 0xf0, 0x61, 0x00


	//----- nvinfo : EIATTR_SPARSE_MMA_MASK
	.align		4
.L_78:
        /*0048*/ 	.byte	0x03, 0x50
        /*004a*/ 	.short	0x0000


	//----- nvinfo : EIATTR_MAXREG_COUNT
	.align		4
        /*004c*/ 	.byte	0x03, 0x1b
        /*004e*/ 	.short	0x00ff


	//----- nvinfo : EIATTR_MERCURY_ISA_VERSION
	.align		4
        /*0050*/ 	.byte	0x03, 0x5f
        /*0052*/ 	.short	0x0101


	//----- nvinfo : EIATTR_VRC_CTA_INIT_COUNT
	.align		4
        /*0054*/ 	.byte	0x02, 0x4a
	.zero		1
	.zero		1


	//----- nvinfo : EIATTR_EXIT_INSTR_OFFSETS
	.align		4
        /*0058*/ 	.byte	0x04, 0x1c
        /*005a*/ 	.short	(.L_80 - .L_79)


	//   ....[0]....
.L_79:
        /*005c*/ 	.word	0x00000750


	//   ....[1]....
        /*0060*/ 	.word	0x00000770


	//----- nvinfo : EIATTR_CBANK_PARAM_SIZE
	.align		4
.L_80:
        /*0064*/ 	.byte	0x03, 0x19
        /*0066*/ 	.short	0x0032


	//----- nvinfo : EIATTR_PARAM_CBANK
	.align		4
        /*0068*/ 	.byte	0x04, 0x0a
        /*006a*/ 	.short	(.L_82 - .L_81)
	.align		4
.L_81:
        /*006c*/ 	.word	index@(.nv.constant0._Z25copy_if_kernel_vectorizedIN4cute6TensorINS0_10ViewEngineINS0_8gmem_ptrIPfEEEENS0_6LayoutINS0_5tupleIJiiEEENS8_IJNS0_1CILi1EEEiEEEEEEESE_NS8_IJNSA_ILi128EEENSA_ILi64EEEEEENS0_9TiledCopyINS0_9Copy_AtomIJNS0_13UniversalCopyIN7cutlass9uint128_tESM_EEfEEENS7_INS8_IJNSA_ILi256EEENSA_ILi4EEEEEENS8_IJSQ_SB_EEEEENS8_IJSF_NSA_ILi8EEEEEEEEEvT_T0_T1_T2_)
        /*0070*/ 	.short	0x0380
        /*0072*/ 	.short	0x0032


	//----- nvinfo : EIATTR_SW_WAR
	.align		4
.L_82:
        /*0074*/ 	.byte	0x04, 0x36
        /*0076*/ 	.short	(.L_84 - .L_83)
.L_83:
        /*0078*/ 	.word	0x00000008
.L_84:


//--------------------- .nv.info._Z14copy_if_kernelIN4cute6TensorINS0_10ViewEngineINS0_8gmem_ptrIPfEEEENS0_6LayoutINS0_5tupleIJiiEEENS8_IJNS0_1CILi1EEEiEEEEEEESE_NS8_IJNSA_ILi128EEENSA_ILi64EEEEEENS7_INS8_IJNSA_ILi32EEENSA_ILi8EEEEEENS8_IJSB_SI_EEEEEEvT_T0_T1_T2_ --------------------------
	.section	.nv.info._Z14copy_if_kernelIN4cute6TensorINS0_10ViewEngineINS0_8gmem_ptrIPfEEEENS0_6LayoutINS0_5tupleIJiiEEENS8_IJNS0_1CILi1EEEiEEEEEEESE_NS8_IJNSA_ILi128EEENSA_ILi64EEEEEENS7_INS8_IJNSA_ILi32EEENSA_ILi8EEEEEENS8_IJSB_SI_EEEEEEvT_T0_T1_T2_,"",@"SHT_CUDA_INFO"
	.sectionflags	@""
	.align	4


	//----- nvinfo : EIATTR_CUDA_API_VERSION
	.align		4
        /*0000*/ 	.byte	0x04, 0x37
        /*0002*/ 	.short	(.L_86 - .L_85)
.L_85:
        /*0004*/ 	.word	0x00000082


	//----- nvinfo : EIATTR_KPARAM_INFO
	.align		4
.L_86:
        /*0008*/ 	.byte	0x04, 0x17
        /*000a*/ 	.short	(.L_88 - .L_87)
.L_87:
        /*000c*/ 	.word	0x00000000
        /*0010*/ 	.short	0x0003
        /*0012*/ 	.short	0x0031
        /*0014*/ 	.byte	0x00, 0xf0, 0x05, 0x00


	//----- nvinfo : EIATTR_KPARAM_INFO
	.align		4
.L_88:
        /*0018*/ 	.byte	0x04, 0x17
        /*001a*/ 	.short	(.L_90 - .L_89)
.L_89:
        /*001c*/ 	.word	0x00000000
        /*0020*/ 	.short	0x0002
        /*0022*/ 	.short	0x0030
        /*0024*/ 	.byte	0x00, 0xf0, 0x05, 0x00


	//----- nvinfo : EIATTR_KPARAM_INFO
	.align		4
.L_90:
        /*0028*/ 	.byte	0x04, 0x17
        /*002a*/ 	.short	(.L_92 - .L_91)
.L_91:
        /*002c*/ 	.word	0x00000000
        /*0030*/ 	.short	0x0001
        /*0032*/ 	.short	0x0018
        /*0034*/ 	.byte	0x00, 0xf0, 0x61, 0x00


	//----- nvinfo : EIATTR_KPARAM_INFO
	.align		4
.L_92:
        /*0038*/ 	.byte	0x04, 0x17
        /*003a*/ 	.short	(.L_94 - .L_93)
.L_93:
        /*003c*/ 	.word	0x00000000
        /*0040*/ 	.short	0x0000
        /*0042*/ 	.short	0x0000
        /*0044*/ 	.byte	0x00, 0xf0, 0x61, 0x00


	//----- nvinfo : EIATTR_SPARSE_MMA_MASK
	.align		4
.L_94:
        /*0048*/ 	.byte	0x03, 0x50
        /*004a*/ 	.short	0x0000


	//----- nvinfo : EIATTR_MAXREG_COUNT
	.align		4
        /*004c*/ 	.byte	0x03, 0x1b
        /*004e*/ 	.short	0x00ff


	//----- nvinfo : EIATTR_MERCURY_ISA_VERSION
	.align		4
        /*0050*/ 	.byte	0x03, 0x5f
        /*0052*/ 	.short	0x0101


	//----- nvinfo : EIATTR_VRC_CTA_INIT_COUNT
	.align		4
        /*0054*/ 	.byte	0x02, 0x4a
	.zero		1
	.zero		1


	//----- nvinfo : EIATTR_EXIT_INSTR_OFFSETS
	.align		4
        /*0058*/ 	.byte	0x04, 0x1c
        /*005a*/ 	.short	(.L_96 - .L_95)


	//   ....[0]....
.L_95:
        /*005c*/ 	.word	0x00000ee0


	//   ....[1]....
        /*0060*/ 	.word	0x00000f10


	//----- nvinfo : EIATTR_CRS_STACK_SIZE
	.align		4
.L_96:
        /*0064*/ 	.byte	0x04, 0x1e
        /*0066*/ 	.short	(.L_98 - .L_97)
.L_97:
        /*0068*/ 	.word	0x00000000


	//----- nvinfo : EIATTR_CBANK_PARAM_SIZE
	.align		4
.L_98:
        /*006c*/ 	.byte	0x03, 0x19
        /*006e*/ 	.short	0x0032


	//----- nvinfo : EIATTR_PARAM_CBANK
	.align		4
        /*0070*/ 	.byte	0x04, 0x0a
        /*0072*/ 	.short	(.L_100 - .L_99)
	.align		4
.L_99:
        /*0074*/ 	.word	index@(.nv.constant0._Z14copy_if_kernelIN4cute6TensorINS0_10ViewEngineINS0_8gmem_ptrIPfEEEENS0_6LayoutINS0_5tupleIJiiEEENS8_IJNS0_1CILi1EEEiEEEEEEESE_NS8_IJNSA_ILi128EEENSA_ILi64EEEEEENS7_INS8_IJNSA_ILi32EEENSA_ILi8EEEEEENS8_IJSB_SI_EEEEEEvT_T0_T1_T2_)
        /*0078*/ 	.short	0x0380
        /*007a*/ 	.short	0x0032


	//----- nvinfo : EIATTR_SW_WAR
	.align		4
.L_100:
        /*007c*/ 	.byte	0x04, 0x36
        /*007e*/ 	.short	(.L_102 - .L_101)
.L_101:
        /*0080*/ 	.word	0x00000008
.L_102:


//--------------------- .nv.callgraph             --------------------------
	.section	.nv.callgraph,"",@"SHT_CUDA_CALLGRAPH"
	.align	4
	.sectionentsize	8
	.align		4
        /*0000*/ 	.word	0x00000000
	.align		4
        /*0004*/ 	.word	0xffffffff
	.align		4
        /*0008*/ 	.word	0x00000000
	.align		4
        /*000c*/ 	.word	0xfffffffe
	.align		4
        /*0010*/ 	.word	0x00000000
	.align		4
        /*0014*/ 	.word	0xfffffffd
	.align		4
        /*0018*/ 	.word	0x00000000
	.align		4
        /*001c*/ 	.word	0xfffffffc


//--------------------- .nv.constant4             --------------------------
	.section	.nv.constant4,"a",@progbits
	.align	8
	.align		8
.nv.constant4:
        /*0000*/ 	.dword	_ZN34_INTERNAL_1a036d43_4_k_cu_6d8f45b84cuda3std3__45__cpo5beginE
	.align		8
        /*0008*/ 	.dword	_ZN34_INTERNAL_1a036d43_4_k_cu_6d8f45b84cuda3std3__45__cpo3endE
	.align		8
        /*0010*/ 	.dword	_ZN34_INTERNAL_1a036d43_4_k_cu_6d8f45b84cuda3std3__45__cpo6cbeginE
	.align		8
        /*0018*/ 	.dword	_ZN34_INTERNAL_1a036d43_4_k_cu_6d8f45b84cuda3std3__45__cpo4cendE
	.align		8
        /*0020*/ 	.dword	_ZN34_INTERNAL_1a036d43_4_k_cu_6d8f45b84cuda3std3__45__cpo6rbeginE
	.align		8
        /*0028*/ 	.dword	_ZN34_INTERNAL_1a036d43_4_k_cu_6d8f45b84cuda3std3__45__cpo4rendE
	.align		8
        /*0030*/ 	.dword	_ZN34_INTERNAL_1a036d43_4_k_cu_6d8f45b84cuda3std3__45__cpo7crbeginE
	.align		8
        /*0038*/ 	.dword	_ZN34_INTERNAL_1a036d43_4_k_cu_6d8f45b84cuda3std3__45__cpo5crendE
	.align		8
        /*0040*/ 	.dword	_ZN34_INTERNAL_1a036d43_4_k_cu_6d8f45b84cuda3std3__436_GLOBAL__N__1a036d43_4_k_cu_6d8f45b86ignoreE
	.align		8
        /*0048*/ 	.dword	_ZN34_INTERNAL_1a036d43_4_k_cu_6d8f45b84cuda3std3__419piecewise_constructE
	.align		8
        /*0050*/ 	.dword	_ZN34_INTERNAL_1a036d43_4_k_cu_6d8f45b84cuda3std3__48in_placeE
	.align		8
        /*0058*/ 	.dword	_ZN34_INTERNAL_1a036d43_4_k_cu_6d8f45b84cuda3std3__420unreachable_sentinelE
	.align		8
        /*0060*/ 	.dword	_ZN34_INTERNAL_1a036d43_4_k_cu_6d8f45b84cuda3std3__47nulloptE
	.align		8
        /*0068*/ 	.dword	_ZN34_INTERNAL_1a036d43_4_k_cu_6d8f45b84cuda3std3__48unexpectE
	.align		8
        /*0070*/ 	.dword	_ZN34_INTERNAL_1a036d43_4_k_cu_6d8f45b84cuda3std6ranges3__45__cpo4swapE
	.align		8
        /*0078*/ 	.dword	_ZN34_INTERNAL_1a036d43_4_k_cu_6d8f45b84cuda3std6ranges3__45__cpo9iter_moveE
	.align		8
        /*0080*/ 	.dword	_ZN34_INTERNAL_1a036d43_4_k_cu_6d8f45b84cuda3std6ranges3__45__cpo5beginE
	.align		8
        /*0088*/ 	.dword	_ZN34_INTERNAL_1a036d43_4_k_cu_6d8f45b84cuda3std6ranges3__45__cpo3endE
	.align		8
        /*0090*/ 	.dword	_ZN34_INTERNAL_1a036d43_4_k_cu_6d8f45b84cuda3std6ranges3__45__cpo6cbeginE
	.align		8
        /*0098*/ 	.dword	_ZN34_INTERNAL_1a036d43_4_k_cu_6d8f45b84cuda3std6ranges3__45__cpo4cendE
	.align		8
        /*00a0*/ 	.dword	_ZN34_INTERNAL_1a036d43_4_k_cu_6d8f45b84cuda3std6ranges3__45__cpo7advanceE
	.align		8
        /*00a8*/ 	.dword	_ZN34_INTERNAL_1a036d43_4_k_cu_6d8f45b84cuda3std6ranges3__45__cpo9iter_swapE
	.align		8
        /*00b0*/ 	.dword	_ZN34_INTERNAL_1a036d43_4_k_cu_6d8f45b84cuda3std6ranges3__45__cpo4nextE
	.align		8
        /*00b8*/ 	.dword	_ZN34_INTERNAL_1a036d43_4_k_cu_6d8f45b84cuda3std6ranges3__45__cpo4prevE
	.align		8
        /*00c0*/ 	.dword	_ZN34_INTERNAL_1a036d43_4_k_cu_6d8f45b84cuda3std6ranges3__45__cpo4dataE
	.align		8
        /*00c8*/ 	.dword	_ZN34_INTERNAL_1a036d43_4_k_cu_6d8f45b84cuda3std6ranges3__45__cpo5cdataE
	.align		8
        /*00d0*/ 	.dword	_ZN34_INTERNAL_1a036d43_4_k_cu_6d8f45b84cuda3std6ranges3__45__cpo4sizeE
	.align		8
        /*00d8*/ 	.dword	_ZN34_INTERNAL_1a036d43_4_k_cu_6d8f45b84cuda3std6ranges3__45__cpo5ssizeE
	.align		8
        /*00e0*/ 	.dword	_ZN34_INTERNAL_1a036d43_4_k_cu_6d8f45b84cuda3std6ranges3__45__cpo8distanceE
	.align		8
        /*00e8*/ 	.dword	_ZN34_INTERNAL_1a036d43_4_k_cu_6d8f45b86thrust24THRUST_300001_SM_1000_NS8cuda_cub3parE
	.align		8
        /*00f0*/ 	.dword	_ZN34_INTERNAL_1a036d43_4_k_cu_6d8f45b86thrust24THRUST_300001_SM_1000_NS8cuda_cub10par_nosyncE
	.align		8
        /*00f8*/ 	.dword	_ZN34_INTERNAL_1a036d43_4_k_cu_6d8f45b86thrust24THRUST_300001_SM_1000_NS6system6detail10sequential3seqE
	.align		8
        /*0100*/ 	.dword	_ZN34_INTERNAL_1a036d43_4_k_cu_6d8f45b86thrust24THRUST_300001_SM_1000_NS12placeholders2_1E
	.align		8
        /*0108*/ 	.dword	_ZN34_INTERNAL_1a036d43_4_k_cu_6d8f45b86thrust24THRUST_300001_SM_1000_NS12placeholders2_2E
	.align		8
        /*0110*/ 	.dword	_ZN34_INTERNAL_1a036d43_4_k_cu_6d8f45b86thrust24THRUST_300001_SM_1000_NS12placeholders2_3E
	.align		8
        /*0118*/ 	.dword	_ZN34_INTERNAL_1a036d43_4_k_cu_6d8f45b86thrust24THRUST_300001_SM_1000_NS12placeholders2_4E
	.align		8
        /*0120*/ 	.dword	_ZN34_INTERNAL_1a036d43_4_k_cu_6d8f45b86thrust24THRUST_300001_SM_1000_NS12placeholders2_5E
	.align		8
        /*0128*/ 	.dword	_ZN34_INTERNAL_1a036d43_4_k_cu_6d8f45b86thrust24THRUST_300001_SM_1000_NS12placeholders2_6E
	.align		8
        /*0130*/ 	.dword	_ZN34_INTERNAL_1a036d43_4_k_cu_6d8f45b86thrust24THRUST_300001_SM_1000_NS12placeholders2_7E
	.align		8
        /*0138*/ 	.dword	_ZN34_INTERNAL_1a036d43_4_k_cu_6d8f45b86thrust24THRUST_300001_SM_1000_NS12placeholders2_8E
	.align		8
        /*0140*/ 	.dword	_ZN34_INTERNAL_1a036d43_4_k_cu_6d8f45b86thrust24THRUST_300001_SM_1000_NS12placeholders2_9E
	.align		8
        /*0148*/ 	.dword	_ZN34_INTERNAL_1a036d43_4_k_cu_6d8f45b86thrust24THRUST_300001_SM_1000_NS12placeholders3_10E
	.align		8
        /*0150*/ 	.dword	_ZN34_INTERNAL_1a036d43_4_k_cu_6d8f45b86thrust24THRUST_300001_SM_1000_NS3seqE
	.align		8
        /*0158*/ 	.dword	_ZN34_INTERNAL_1a036d43_4_k_cu_6d8f45b84cute7productE
	.align		8
        /*0160*/ 	.dword	_ZN34_INTERNAL_1a036d43_4_k_cu_6d8f45b84cute1_E


//--------------------- .text._ZN3cub18CUB_300001_SM_10006detail11EmptyKernelIvEEvv --------------------------
	.section	.text._ZN3cub18CUB_300001_SM_10006detail11EmptyKernelIvEEvv,"ax",@progbits
	.align	128
        .global         _ZN3cub18CUB_300001_SM_10006detail11EmptyKernelIvEEvv
        .type           _ZN3cub18CUB_300001_SM_10006detail11EmptyKernelIvEEvv,@function
        .size           _ZN3cub18CUB_300001_SM_10006detail11EmptyKernelIvEEvv,(.L_x_49 - _ZN3cub18CUB_300001_SM_10006detail11EmptyKernelIvEEvv)
        .other          _ZN3cub18CUB_300001_SM_10006detail11EmptyKernelIvEEvv,@"STO_CUDA_ENTRY STV_DEFAULT"
_ZN3cub18CUB_300001_SM_10006detail11EmptyKernelIvEEvv:
.text._ZN3cub18CUB_300001_SM_10006detail11EmptyKernelIvEEvv:
[----:B------:R-:W-:Y:S01]  /*0000*/  LDC R1, c[0x0][0x37c] ;  /* 0x0000df00ff017b82 */ /* 0x000fe20000000800 */
[----:B------:R-:W-:Y:S05]  /*0010*/  EXIT ;  /* 0x000000000000794d */ /* 0x000fea0003800000 */
.L_x_0:
[----:B------:R-:W-:-:S00]  /*0020*/  BRA `(.L_x_0) ;  /* 0xfffffffc00fc7947 */ /* 0x000fc0000383ffff */
[----:B------:R-:W-:-:S00]  /*0030*/  NOP ;  /* 0x0000000000007918 */ /* 0x000fc00000000000 */
        /* <DEDUP_REMOVED lines=12> */
.L_x_49:


//--------------------- .text._Z25copy_if_kernel_vectorizedIN4cute6TensorINS0_10ViewEngineINS0_8gmem_ptrIPfEEEENS0_6LayoutINS0_5tupleIJiiEEENS8_IJNS0_1CILi1EEEiEEEEEEESE_NS8_IJNSA_ILi128EEENSA_ILi64EEEEEENS0_9TiledCopyINS0_9Copy_AtomIJNS0_13UniversalCopyIN7cutlass9uint128_tESM_EEfEEENS7_INS8_IJNSA_ILi256EEENSA_ILi4EEEEEENS8_IJSQ_SB_EEEEENS8_IJSF_NSA_ILi8EEEEEEEEEvT_T0_T1_T2_ --------------------------
	.section	.text._Z25copy_if_kernel_vectorizedIN4cute6TensorINS0_10ViewEngineINS0_8gmem_ptrIPfEEEENS0_6LayoutINS0_5tupleIJiiEEENS8_IJNS0_1CILi1EEEiEEEEEEESE_NS8_IJNSA_ILi128EEENSA_ILi64EEEEEENS0_9TiledCopyINS0_9Copy_AtomIJNS0_13UniversalCopyIN7cutlass9uint128_tESM_EEfEEENS7_INS8_IJNSA_ILi256EEENSA_ILi4EEEEEENS8_IJSQ_SB_EEEEENS8_IJSF_NSA_ILi8EEEEEEEEEvT_T0_T1_T2_,"ax",@progbits
	.align	128
        .global         _Z25copy_if_kernel_vectorizedIN4cute6TensorINS0_10ViewEngineINS0_8gmem_ptrIPfEEEENS0_6LayoutINS0_5tupleIJiiEEENS8_IJNS0_1CILi1EEEiEEEEEEESE_NS8_IJNSA_ILi128EEENSA_ILi64EEEEEENS0_9TiledCopyINS0_9Copy_AtomIJNS0_13UniversalCopyIN7cutlass9uint128_tESM_EEfEEENS7_INS8_IJNSA_ILi256EEENSA_ILi4EEEEEENS8_IJSQ_SB_EEEEENS8_IJSF_NSA_ILi8EEEEEEEEEvT_T0_T1_T2_
        .type           _Z25copy_if_kernel_vectorizedIN4cute6TensorINS0_10ViewEngineINS0_8gmem_ptrIPfEEEENS0_6LayoutINS0_5tupleIJiiEEENS8_IJNS0_1CILi1EEEiEEEEEEESE_NS8_IJNSA_ILi128EEENSA_ILi64EEEEEENS0_9TiledCopyINS0_9Copy_AtomIJNS0_13UniversalCopyIN7cutlass9uint128_tESM_EEfEEENS7_INS8_IJNSA_ILi256EEENSA_ILi4EEEEEENS8_IJSQ_SB_EEEEENS8_IJSF_NSA_ILi8EEEEEEEEEvT_T0_T1_T2_,@function
        .size           _Z25copy_if_kernel_vectorizedIN4cute6TensorINS0_10ViewEngineINS0_8gmem_ptrIPfEEEENS0_6LayoutINS0_5tupleIJiiEEENS8_IJNS0_1CILi1EEEiEEEEEEESE_NS8_IJNSA_ILi128EEENSA_ILi64EEEEEENS0_9TiledCopyINS0_9Copy_AtomIJNS0_13UniversalCopyIN7cutlass9uint128_tESM_EEfEEENS7_INS8_IJNSA_ILi256EEENSA_ILi4EEEEEENS8_IJSQ_SB_EEEEENS8_IJSF_NSA_ILi8EEEEEEEEEvT_T0_T1_T2_,(.L_x_50 - _Z25copy_if_kernel_vectorizedIN4cute6TensorINS0_10ViewEngineINS0_8gmem_ptrIPfEEEENS0_6LayoutINS0_5tupleIJiiEEENS8_IJNS0_1CILi1EEEiEEEEEEESE_NS8_IJNSA_ILi128EEENSA_ILi64EEEEEENS0_9TiledCopyINS0_9Copy_AtomIJNS0_13UniversalCopyIN7cutlass9uint128_tESM_EEfEEENS7_INS8_IJNSA_ILi256EEENSA_ILi4EEEEEENS8_IJSQ_SB_EEEEENS8_IJSF_NSA_ILi8EEEEEEEEEvT_T0_T1_T2_)
        .other          _Z25copy_if_kernel_vectorizedIN4cute6TensorINS0_10ViewEngineINS0_8gmem_ptrIPfEEEENS0_6LayoutINS0_5tupleIJiiEEENS8_IJNS0_1CILi1EEEiEEEEEEESE_NS8_IJNSA_ILi128EEENSA_ILi64EEEEEENS0_9TiledCopyINS0_9Copy_AtomIJNS0_13UniversalCopyIN7cutlass9uint128_tESM_EEfEEENS7_INS8_IJNSA_ILi256EEENSA_ILi4EEEEEENS8_IJSQ_SB_EEEEENS8_IJSF_NSA_ILi8EEEEEEEEEvT_T0_T1_T2_,@"STO_CUDA_ENTRY STV_DEFAULT"
_Z25copy_if_kernel_vectorizedIN4cute6TensorINS0_10ViewEngineINS0_8gmem_ptrIPfEEEENS0_6LayoutINS0_5tupleIJiiEEENS8_IJNS0_1CILi1EEEiEEEEEEESE_NS8_IJNSA_ILi128EEENSA_ILi64EEEEEENS0_9TiledCopyINS0_9Copy_AtomIJNS0_13UniversalCopyIN7cutlass9uint128_tESM_EEfEEENS7_INS8_IJNSA_ILi256EEENSA_ILi4EEEEEENS8_IJSQ_SB_EEEEENS8_IJSF_NSA_ILi8EEEEEEEEEvT_T0_T1_T2_:
.text._Z25copy_if_kernel_vectorizedIN4cute6TensorINS0_10ViewEngineINS0_8gmem_ptrIPfEEEENS0_6LayoutINS0_5tupleIJiiEEENS8_IJNS0_1CILi1EEEiEEEEEEESE_NS8_IJNSA_ILi128EEENSA_ILi64EEEEEENS0_9TiledCopyINS0_9Copy_AtomIJNS0_13UniversalCopyIN7cutlass9uint128_tESM_EEfEEENS7_INS8_IJNSA_ILi256EEENSA_ILi4EEEEEENS8_IJSQ_SB_EEEEENS8_IJSF_NSA_ILi8EEEEEEEEEvT_T0_T1_T2_:
[----:B------:R-:W-:Y:S01]  /*0000*/  LDC R1, c[0x0][0x37c] ;  /* 0x0000df00ff017b82 */ /* 0x000fe20000000800 */
[----:B------:R-:W0:Y:S07]  /*0010*/  S2R R12, SR_TID.X ;  /* 0x00000000000c7919 */ /* 0x000e2e0000002100 */
[----:B------:R-:W1:Y:S01]  /*0020*/  S2UR UR4, SR_CTAID.Y ;  /* 0x00000000000479c3 */ /* 0x000e620000002600 */
[----:B------:R-:W2:Y:S01]  /*0030*/  LDCU.64 UR10, c[0x0][0x380] ;  /* 0x00007000ff0a77ac */ /* 0x000ea20008000a00 */
[----:B------:R-:W-:Y:S01]  /*0040*/  CS2R R10, SRZ ;  /* 0x00000000000a7805 */ /* 0x000fe2000001ff00 */
[----:B------:R-:W3:Y:S01]  /*0050*/  S2R R36, SR_CTAID.X ;  /* 0x0000000000247919 */ /* 0x000ee20000002500 */
[----:B------:R-:W-:Y:S01]  /*0060*/  CS2R R8, SRZ ;  /* 0x0000000000087805 */ /* 0x000fe2000001ff00 */
[----:B------:R-:W4:Y:S01]  /*0070*/  LDCU.64 UR8, c[0x0][0x390] ;  /* 0x00007200ff0877ac */ /* 0x000f220008000a00 */
[----:B------:R-:W4:Y:S02]  /*0080*/  S2R R14, SR_TID.X ;  /* 0x00000000000e7919 */ /* 0x000f240000002100 */
[----:B------:R-:W2:Y:S01]  /*0090*/  LDC R6, c[0x0][0x388] ;  /* 0x0000e200ff067b82 */ /* 0x000ea20000000800 */
[----:B------:R-:W4:Y:S07]  /*00a0*/  LDCU.64 UR6, c[0x0][0x358] ;  /* 0x00006b00ff0677ac */ /* 0x000f2e0008000a00 */
[----:B------:R-:W4:Y:S01]  /*00b0*/  LDC R0, c[0x0][0x3a0] ;  /* 0x0000e800ff007b82 */ /* 0x000f220000000800 */
[----:B-1----:R-:W-:Y:S01]  /*00c0*/  USHF.L.U32 UR4, UR4, 0x6, URZ ;  /* 0x0000000604047899 */ /* 0x002fe200080006ff */
[----:B0-----:R-:W-:Y:S01]  /*00d0*/  IMAD.SHL.U32 R37, R12, 0x4, RZ ;  /* 0x000000040c257824 */ /* 0x001fe200078e00ff */
[----:B------:R-:W-:Y:S01]  /*00e0*/  SHF.R.U32.HI R12, RZ, 0x5, R12 ;  /* 0x00000005ff0c7819 */ /* 0x000fe2000001160c */
[----:B---3--:R-:W-:-:S03]  /*00f0*/  IMAD.SHL.U32 R2, R36, 0x80, RZ ;  /* 0x0000008024027824 */ /* 0x008fc600078e00ff */
[----:B------:R-:W-:Y:S01]  /*0100*/  LOP3.LUT R37, R37, 0x7c, RZ, 0xc0, !PT ;  /* 0x0000007c25257812 */ /* 0x000fe200078ec0ff */
[----:B------:R-:W-:Y:S01]  /*0110*/  IMAD.SHL.U32 R7, R36, 0x80, RZ ;  /* 0x0000008024077824 */ /* 0x000fe200078e00ff */
[----:B------:R-:W-:Y:S01]  /*0120*/  LOP3.LUT R13, R12, UR4, RZ, 0xfc, !PT ;  /* 0x000000040c0d7c12 */ /* 0x000fe2000f8efcff */
[----:B--2---:R-:W-:Y:S01]  /*0130*/  IMAD R3, R6, UR4, R2 ;  /* 0x0000000406037c24 */ /* 0x004fe2000f8e0202 */
[----:B------:R-:W-:Y:S01]  /*0140*/  LOP3.LUT R16, R37, R2, RZ, 0xfc, !PT ;  /* 0x0000000225107212 */ /* 0x000fe200078efcff */
[C---:B------:R-:W-:Y:S01]  /*0150*/  IMAD R4, R12.reuse, R6, R37 ;  /* 0x000000060c047224 */ /* 0x040fe200078e0225 */
[----:B------:R-:W-:Y:S01]  /*0160*/  LOP3.LUT R18, R12, UR4, RZ, 0xfc, !PT ;  /* 0x000000040c127c12 */ /* 0x000fe2000f8efcff */
[C---:B------:R-:W-:Y:S01]  /*0170*/  VIADD R42, R13.reuse, 0x20 ;  /* 0x000000200d2a7836 */ /* 0x040fe20000000000 */
[----:B------:R-:W-:Y:S01]  /*0180*/  ISETP.GE.U32.AND P2, PT, R16, UR10, PT ;  /* 0x0000000a10007c0c */ /* 0x000fe2000bf46070 */
[----:B------:R-:W-:Y:S01]  /*0190*/  VIADD R5, R13, 0x8 ;  /* 0x000000080d057836 */ /* 0x000fe20000000000 */
[----:B------:R-:W-:Y:S01]  /*01a0*/  IADD3 R3, P0, PT, R3, R4, RZ ;  /* 0x0000000403037210 */ /* 0x000fe20007f1e0ff */
[----:B------:R-:W-:Y:S01]  /*01b0*/  VIADD R19, R18, 0x38 ;  /* 0x0000003812137836 */ /* 0x000fe20000000000 */
[----:B------:R-:W-:Y:S01]  /*01c0*/  ISETP.GE.U32.OR P6, PT, R42, UR11, P2 ;  /* 0x0000000b2a007c0c */ /* 0x000fe200097c6470 */
[----:B----4-:R-:W-:Y:S01]  /*01d0*/  IMAD R15, R0, UR4, R7 ;  /* 0x00000004000f7c24 */ /* 0x010fe2000f8e0207 */
[----:B------:R-:W-:Y:S01]  /*01e0*/  ISETP.GE.U32.AND P3, PT, R5, UR11, PT ;  /* 0x0000000b05007c0c */ /* 0x000fe2000bf66070 */
[----:B------:R-:W-:Y:S01]  /*01f0*/  IMAD.X R2, RZ, RZ, RZ, P0 ;  /* 0x000000ffff027224 */ /* 0x000fe200000e06ff */
[----:B------:R-:W-:Y:S01]  /*0200*/  LEA R4, P0, R3, UR8, 0x2 ;  /* 0x0000000803047c11 */ /* 0x000fe2000f8010ff */
[----:B------:R-:W-:Y:S01]  /*0210*/  VIADD R17, R13, 0x10 ;  /* 0x000000100d117836 */ /* 0x000fe20000000000 */
[----:B------:R-:W-:-:S02]  /*0220*/  SHF.R.U32.HI R14, RZ, 0x5, R14 ;  /* 0x00000005ff0e7819 */ /* 0x000fc4000001160e */
[----:B------:R-:W-:Y:S01]  /*0230*/  LEA.HI.X R5, R3, UR9, R2, 0x2, P0 ;  /* 0x0000000903057c11 */ /* 0x000fe200080f1402 */
[----:B------:R-:W0:Y:S01]  /*0240*/  LDCU.64 UR8, c[0x0][0x3a8] ;  /* 0x00007500ff0877ac */ /* 0x000e220008000a00 */
[----:B------:R-:W-:Y:S01]  /*0250*/  ISETP.GE.U32.AND P1, PT, R19, UR11, PT ;  /* 0x0000000b13007c0c */ /* 0x000fe2000bf26070 */
[----:B------:R-:W-:Y:S01]  /*0260*/  IMAD R12, R14, R0, R37 ;  /* 0x000000000e0c7224 */ /* 0x000fe200078e0225 */
[----:B------:R-:W-:Y:S01]  /*0270*/  ISETP.GE.U32.AND P0, PT, R13, UR11, PT ;  /* 0x0000000b0d007c0c */ /* 0x000fe2000bf06070 */
[----:B------:R-:W-:Y:S01]  /*0280*/  @!P6 IMAD.SHL.U32 R3, R6, 0x20, RZ ;  /* 0x000000200603e824 */ /* 0x000fe200078e00ff */
[----:B------:R-:W-:Y:S01]  /*0290*/  ISETP.GE.U32.AND P4, PT, R17, UR11, PT ;  /* 0x0000000b11007c0c */ /* 0x000fe2000bf86070 */
[----:B------:R-:W-:Y:S01]  /*02a0*/  VIADD R13, R13, 0x18 ;  /* 0x000000180d0d7836 */ /* 0x000fe20000000000 */
[C---:B------:R-:W-:Y:S01]  /*02b0*/  ISETP.GE.U32.OR P3, PT, R16.reuse, UR10, P3 ;  /* 0x0000000a10007c0c */ /* 0x040fe20009f66470 */
[----:B------:R-:W-:Y:S01]  /*02c0*/  @!P6 IMAD.WIDE R2, R3, 0x4, R4 ;  /* 0x000000040302e825 */ /* 0x000fe200078e0204 */
[----:B------:R-:W-:-:S02]  /*02d0*/  ISETP.GE.U32.OR P0, PT, R16, UR10, P0 ;  /* 0x0000000a10007c0c */ /* 0x000fc40008706470 */
[----:B------:R-:W-:Y:S02]  /*02e0*/  ISETP.GE.U32.AND P5, PT, R13, UR11, PT ;  /* 0x0000000b0d007c0c */ /* 0x000fe4000bfa6070 */
[----:B------:R0:W2:Y:S01]  /*02f0*/  @!P6 LDG.E.128 R8, desc[UR6][R2.64] ;  /* 0x000000060208e981 */ /* 0x0000a2000c1e1d00 */
[----:B------:R-:W-:Y:S01]  /*0300*/  IADD3 R19, P6, PT, R12, R15, RZ ;  /* 0x0000000f0c137210 */ /* 0x000fe20007fde0ff */
[----:B------:R-:W-:Y:S01]  /*0310*/  VIADD R17, R18, 0x28 ;  /* 0x0000002812117836 */ /* 0x000fe20000000000 */
[----:B------:R-:W-:Y:S01]  /*0320*/  ISETP.GE.U32.OR P4, PT, R16, UR10, P4 ;  /* 0x0000000a10007c0c */ /* 0x000fe2000a786470 */
[----:B------:R-:W-:Y:S01]  /*0330*/  VIADD R18, R18, 0x30 ;  /* 0x0000003012127836 */ /* 0x000fe20000000000 */
[----:B------:R-:W-:Y:S01]  /*0340*/  ISETP.GE.U32.OR P5, PT, R16, UR10, P5 ;  /* 0x0000000a10007c0c */ /* 0x000fe2000afa6470 */
[----:B------:R-:W-:Y:S01]  /*0350*/  IMAD.X R20, RZ, RZ, RZ, P6 ;  /* 0x000000ffff147224 */ /* 0x000fe200030e06ff */
[----:B------:R-:W-:Y:S01]  /*0360*/  CS2R R14, SRZ ;  /* 0x00000000000e7805 */ /* 0x000fe2000001ff00 */
[----:B------:R-:W-:Y:S01]  /*0370*/  @!P3 IMAD.SHL.U32 R25, R6, 0x8, RZ ;  /* 0x000000080619b824 */ /* 0x000fe200078e00ff */
[----:B------:R-:W-:-:S02]  /*0380*/  CS2R R12, SRZ ;  /* 0x00000000000c7805 */ /* 0x000fc4000001ff00 */
[----:B0-----:R-:W-:Y:S01]  /*0390*/  LEA R2, P6, R19, UR8, 0x2 ;  /* 0x0000000813027c11 */ /* 0x001fe2000f8c10ff */
[----:B------:R-:W-:-:S03]  /*03a0*/  @!P3 IMAD.WIDE R24, R25, 0x4, R4 ;  /* 0x000000041918b825 */ /* 0x000fc600078e0204 */
[----:B------:R-:W-:Y:S02]  /*03b0*/  LEA.HI.X R3, R19, UR9, R20, 0x2, P6 ;  /* 0x0000000913037c11 */ /* 0x000fe4000b0f1414 */
[----:B------:R-:W-:Y:S02]  /*03c0*/  ISETP.GE.U32.OR P6, PT, R17, UR11, P2 ;  /* 0x0000000b11007c0c */ /* 0x000fe400097c6470 */
[----:B------:R-:W-:Y:S02]  /*03d0*/  CS2R R16, SRZ ;  /* 0x0000000000107805 */ /* 0x000fe4000001ff00 */
[----:B------:R-:W-:Y:S02]  /*03e0*/  ISETP.GE.U32.OR P2, PT, R18, UR11, P2 ;  /* 0x0000000b12007c0c */ /* 0x000fe40009746470 */
[----:B------:R-:W-:Y:S01]  /*03f0*/  CS2R R18, SRZ ;  /* 0x0000000000127805 */ /* 0x000fe2000001ff00 */
[----:B------:R-:W-:Y:S01]  /*0400*/  @!P4 IMAD.SHL.U32 R41, R6, 0x10, RZ ;  /* 0x000000100629c824 */ /* 0x000fe200078e00ff */
[----:B------:R-:W-:-:S02]  /*0410*/  LOP3.LUT R7, R37, R7, RZ, 0xfc, !PT ;  /* 0x0000000725077212 */ /* 0x000fc400078efcff */
[----:B------:R-:W-:Y:S01]  /*0420*/  CS2R R22, SRZ ;  /* 0x0000000000167805 */ /* 0x000fe2000001ff00 */
[----:B------:R-:W-:Y:S01]  /*0430*/  @!P5 IMAD R45, R6, 0x18, RZ ;  /* 0x00000018062dd824 */ /* 0x000fe200078e02ff */
[----:B------:R0:W3:Y:S01]  /*0440*/  @!P3 LDG.E.128 R12, desc[UR6][R24.64] ;  /* 0x00000006180cb981 */ /* 0x0000e2000c1e1d00 */
[----:B------:R-:W-:Y:S02]  /*0450*/  CS2R R20, SRZ ;  /* 0x0000000000147805 */ /* 0x000fe4000001ff00 */
[----:B------:R-:W-:Y:S01]  /*0460*/  CS2R R26, SRZ ;  /* 0x00000000001a7805 */ /* 0x000fe2000001ff00 */
[----:B------:R-:W4:Y:S01]  /*0470*/  @!P0 LDG.E.128 R16, desc[UR6][R4.64] ;  /* 0x0000000604108981 */ /* 0x000f22000c1e1d00 */
[----:B------:R-:W-:Y:S01]  /*0480*/  @!P4 IMAD.WIDE R40, R41, 0x4, R4 ;  /* 0x000000042928c825 */ /* 0x000fe200078e0204 */
[----:B------:R-:W-:Y:S02]  /*0490*/  ISETP.GE.U32.OR P1, PT, R7, UR10, P1 ;  /* 0x0000000a07007c0c */ /* 0x000fe40008f26470 */
[----:B------:R-:W-:-:S02]  /*04a0*/  CS2R R30, SRZ ;  /* 0x00000000001e7805 */ /* 0x000fc4000001ff00 */
[----:B------:R-:W-:Y:S01]  /*04b0*/  CS2R R28, SRZ ;  /* 0x00000000001c7805 */ /* 0x000fe2000001ff00 */
[C---:B------:R-:W-:Y:S01]  /*04c0*/  @!P6 IMAD R39, R6.reuse, 0x28, RZ ;  /* 0x000000280627e824 */ /* 0x040fe200078e02ff */
[----:B0-----:R-:W-:Y:S01]  /*04d0*/  CS2R R24, SRZ ;  /* 0x0000000000187805 */ /* 0x001fe2000001ff00 */
[C---:B------:R-:W-:Y:S01]  /*04e0*/  @!P2 IMAD R7, R6.reuse, 0x30, RZ ;  /* 0x000000300607a824 */ /* 0x040fe200078e02ff */
[----:B------:R0:W2:Y:S01]  /*04f0*/  @!P4 LDG.E.128 R20, desc[UR6][R40.64] ;  /* 0x000000062814c981 */ /* 0x0000a2000c1e1d00 */
[--C-:B------:R-:W-:Y:S01]  /*0500*/  @!P5 IMAD.WIDE R44, R45, 0x4, R4.reuse ;  /* 0x000000042d2cd825 */ /* 0x100fe200078e0204 */
[----:B------:R-:W-:Y:S02]  /*0510*/  CS2R R34, SRZ ;  /* 0x0000000000227805 */ /* 0x000fe4000001ff00 */
[----:B------:R-:W-:Y:S01]  /*0520*/  CS2R R32, SRZ ;  /* 0x0000000000207805 */ /* 0x000fe2000001ff00 */
[--C-:B------:R-:W-:Y:S01]  /*0530*/  @!P6 IMAD.WIDE R38, R39, 0x4, R4.reuse ;  /* 0x000000042726e825 */ /* 0x100fe200078e0204 */
[----:B------:R-:W2:Y:S03]  /*0540*/  @!P5 LDG.E.128 R24, desc[UR6][R44.64] ;  /* 0x000000062c18d981 */ /* 0x000ea6000c1e1d00 */
[----:B0-----:R-:W-:Y:S01]  /*0550*/  @!P2 IMAD.WIDE R40, R7, 0x4, R4 ;  /* 0x000000040728a825 */ /* 0x001fe200078e0204 */
[----:B------:R0:W2:Y:S04]  /*0560*/  @!P6 LDG.E.128 R28, desc[UR6][R38.64] ;  /* 0x00000006261ce981 */ /* 0x0000a8000c1e1d00 */
[----:B------:R1:W2:Y:S01]  /*0570*/  @!P2 LDG.E.128 R32, desc[UR6][R40.64] ;  /* 0x000000062820a981 */ /* 0x0002a2000c1e1d00 */
[----:B------:R-:W-:Y:S01]  /*0580*/  IMAD R43, R6, 0x38, RZ ;  /* 0x00000038062b7824 */ /* 0x000fe200078e02ff */
[----:B------:R-:W-:-:S03]  /*0590*/  CS2R R6, SRZ ;  /* 0x0000000000067805 */ /* 0x000fc6000001ff00 */
[----:B0-----:R-:W-:Y:S01]  /*05a0*/  IMAD.WIDE R38, R43, 0x4, R4 ;  /* 0x000000042b267825 */ /* 0x001fe200078e0204 */
[----:B------:R-:W-:-:S03]  /*05b0*/  CS2R R4, SRZ ;  /* 0x0000000000047805 */ /* 0x000fc6000001ff00 */
[----:B------:R-:W-:-:S03]  /*05c0*/  IMAD R36, R36, 0x80, R37 ;  /* 0x0000008024247824 */ /* 0x000fc600078e0225 */
[----:B------:R0:W5:Y:S01]  /*05d0*/  @!P1 LDG.E.128 R4, desc[UR6][R38.64] ;  /* 0x0000000626049981 */ /* 0x000162000c1e1d00 */
[C---:B------:R-:W-:Y:S02]  /*05e0*/  @!P3 IMAD.SHL.U32 R37, R0.reuse, 0x8, RZ ;  /* 0x000000080025b824 */ /* 0x040fe400078e00ff */
[C---:B------:R-:W-:Y:S02]  /*05f0*/  @!P4 IMAD.SHL.U32 R43, R0.reuse, 0x10, RZ ;  /* 0x00000010002bc824 */ /* 0x040fe400078e00ff */
[----:B------:R-:W-:Y:S02]  /*0600*/  @!P5 IMAD R45, R0, 0x18, RZ ;  /* 0x00000018002dd824 */ /* 0x000fe400078e02ff */
[----:B-1----:R-:W-:-:S04]  /*0610*/  @!P3 IMAD.WIDE R40, R37, 0x4, R2 ;  /* 0x000000042528b825 */ /* 0x002fc800078e0202 */
[C---:B------:R-:W-:Y:S02]  /*0620*/  @!P2 IMAD R44, R0.reuse, 0x30, RZ ;  /* 0x00000030002ca824 */ /* 0x040fe400078e02ff */
[----:B------:R-:W-:Y:S01]  /*0630*/  IMAD R37, R0, 0x38, RZ ;  /* 0x0000003800257824 */ /* 0x000fe200078e02ff */
[----:B----4-:R1:W-:Y:S01]  /*0640*/  @!P0 STG.E.128 desc[UR6][R2.64], R16 ;  /* 0x0000001002008986 */ /* 0x0103e2000c101d06 */
[----:B------:R-:W-:-:S04]  /*0650*/  ISETP.GE.U32.AND P0, PT, R42, UR11, PT ;  /* 0x0000000b2a007c0c */ /* 0x000fc8000bf06070 */
[----:B------:R-:W-:Y:S01]  /*0660*/  ISETP.GE.U32.OR P0, PT, R36, UR10, P0 ;  /* 0x0000000a24007c0c */ /* 0x000fe20008706470 */
[C---:B------:R-:W-:Y:S01]  /*0670*/  @!P6 IMAD R42, R0.reuse, 0x28, RZ ;  /* 0x00000028002ae824 */ /* 0x040fe200078e02ff */
[----:B---3--:R3:W-:Y:S11]  /*0680*/  @!P3 STG.E.128 desc[UR6][R40.64], R12 ;  /* 0x0000000c2800b986 */ /* 0x0087f6000c101d06 */
[----:B0-----:R-:W-:-:S02]  /*0690*/  @!P0 IMAD.SHL.U32 R39, R0, 0x20, RZ ;  /* 0x0000002000278824 */ /* 0x001fc400078e00ff */
[----:B-1----:R-:W-:-:S04]  /*06a0*/  @!P4 IMAD.WIDE R16, R43, 0x4, R2 ;  /* 0x000000042b10c825 */ /* 0x002fc800078e0202 */
[--C-:B------:R-:W-:Y:S01]  /*06b0*/  @!P5 IMAD.WIDE R18, R45, 0x4, R2.reuse ;  /* 0x000000042d12d825 */ /* 0x100fe200078e0202 */
[----:B--2---:R3:W-:Y:S03]  /*06c0*/  @!P4 STG.E.128 desc[UR6][R16.64], R20 ;  /* 0x000000141000c986 */ /* 0x0047e6000c101d06 */
[--C-:B------:R-:W-:Y:S01]  /*06d0*/  @!P0 IMAD.WIDE R38, R39, 0x4, R2.reuse ;  /* 0x0000000427268825 */ /* 0x100fe200078e0202 */
[----:B------:R3:W-:Y:S03]  /*06e0*/  @!P5 STG.E.128 desc[UR6][R18.64], R24 ;  /* 0x000000181200d986 */ /* 0x0007e6000c101d06 */
[--C-:B------:R-:W-:Y:S01]  /*06f0*/  @!P6 IMAD.WIDE R42, R42, 0x4, R2.reuse ;  /* 0x000000042a2ae825 */ /* 0x100fe200078e0202 */
[----:B------:R3:W-:Y:S03]  /*0700*/  @!P0 STG.E.128 desc[UR6][R38.64], R8 ;  /* 0x0000000826008986 */ /* 0x0007e6000c101d06 */
[--C-:B------:R-:W-:Y:S01]  /*0710*/  @!P2 IMAD.WIDE R44, R44, 0x4, R2.reuse ;  /* 0x000000042c2ca825 */ /* 0x100fe200078e0202 */
[----:B------:R3:W-:Y:S04]  /*0720*/  @!P6 STG.E.128 desc[UR6][R42.64], R28 ;  /* 0x0000001c2a00e986 */ /* 0x0007e8000c101d06 */
[----:B------:R3:W-:Y:S01]  /*0730*/  @!P2 STG.E.128 desc[UR6][R44.64], R32 ;  /* 0x000000202c00a986 */ /* 0x0007e2000c101d06 */
[----:B------:R-:W-:Y:S01]  /*0740*/  IMAD.WIDE R2, R37, 0x4, R2 ;  /* 0x0000000425027825 */ /* 0x000fe200078e0202 */
[----:B------:R-:W-:Y:S06]  /*0750*/  @P1 EXIT ;  /* 0x000000000000194d */ /* 0x000fec0003800000 */
[----:B-----5:R-:W-:Y:S01]  /*0760*/  STG.E.128 desc[UR6][R2.64], R4 ;  /* 0x0000000402007986 */ /* 0x020fe2000c101d06 */
[----:B------:R-:W-:Y:S05]  /*0770*/  EXIT ;  /* 0x000000000000794d */ /* 0x000fea0003800000 */
.L_x_1:
        /* <DEDUP_REMOVED lines=16> */
.L_x_50:


//--------------------- .text._Z14copy_if_kernelIN4cute6TensorINS0_10ViewEngineINS0_8gmem_ptrIPfEEEENS0_6LayoutINS0_5tupleIJiiEEENS8_IJNS0_1CILi1EEEiEEEEEEESE_NS8_IJNSA_ILi128EEENSA_ILi64EEEEEENS7_INS8_IJNSA_ILi32EEENSA_ILi8EEEEEENS8_IJSB_SI_EEEEEEvT_T0_T1_T2_ --------------------------
	.section	.text._Z14copy_if_kernelIN4cute6TensorINS0_10ViewEngineINS0_8gmem_ptrIPfEEEENS0_6LayoutINS0_5tupleIJiiEEENS8_IJNS0_1CILi1EEEiEEEEEEESE_NS8_IJNSA_ILi128EEENSA_ILi64EEEEEENS7_INS8_IJNSA_ILi32EEENSA_ILi8EEEEEENS8_IJSB_SI_EEEEEEvT_T0_T1_T2_,"ax",@progbits
	.align	128
        .global         _Z14copy_if_kernelIN4cute6TensorINS0_10ViewEngineINS0_8gmem_ptrIPfEEEENS0_6LayoutINS0_5tupleIJiiEEENS8_IJNS0_1CILi1EEEiEEEEEEESE_NS8_IJNSA_ILi128EEENSA_ILi64EEEEEENS7_INS8_IJNSA_ILi32EEENSA_ILi8EEEEEENS8_IJSB_SI_EEEEEEvT_T0_T1_T2_
        .type           _Z14copy_if_kernelIN4cute6TensorINS0_10ViewEngineINS0_8gmem_ptrIPfEEEENS0_6LayoutINS0_5tupleIJiiEEENS8_IJNS0_1CILi1EEEiEEEEEEESE_NS8_IJNSA_ILi128EEENSA_ILi64EEEEEENS7_INS8_IJNSA_ILi32EEENSA_ILi8EEEEEENS8_IJSB_SI_EEEEEEvT_T0_T1_T2_,@function
        .size           _Z14copy_if_kernelIN4cute6TensorINS0_10ViewEngineINS0_8gmem_ptrIPfEEEENS0_6LayoutINS0_5tupleIJiiEEENS8_IJNS0_1CILi1EEEiEEEEEEESE_NS8_IJNSA_ILi128EEENSA_ILi64EEEEEENS7_INS8_IJNSA_ILi32EEENSA_ILi8EEEEEENS8_IJSB_SI_EEEEEEvT_T0_T1_T2_,(.L_x_51 - _Z14copy_if_kernelIN4cute6TensorINS0_10ViewEngineINS0_8gmem_ptrIPfEEEENS0_6LayoutINS0_5tupleIJiiEEENS8_IJNS0_1CILi1EEEiEEEEEEESE_NS8_IJNSA_ILi128EEENSA_ILi64EEEEEENS7_INS8_IJNSA_ILi32EEENSA_ILi8EEEEEENS8_IJSB_SI_EEEEEEvT_T0_T1_T2_)
        .other          _Z14copy_if_kernelIN4cute6TensorINS0_10ViewEngineINS0_8gmem_ptrIPfEEEENS0_6LayoutINS0_5tupleIJiiEEENS8_IJNS0_1CILi1EEEiEEEEEEESE_NS8_IJNSA_ILi128EEENSA_ILi64EEEEEENS7_INS8_IJNSA_ILi32EEENSA_ILi8EEEEEENS8_IJSB_SI_EEEEEEvT_T0_T1_T2_,@"STO_CUDA_ENTRY STV_DEFAULT"
_Z14copy_if_kernelIN4cute6TensorINS0_10ViewEngineINS0_8gmem_ptrIPfEEEENS0_6LayoutINS0_5tupleIJiiEEENS8_IJNS0_1CILi1EEEiEEEEEEESE_NS8_IJNSA_ILi128EEENSA_ILi64EEEEEENS7_INS8_IJNSA_ILi32EEENSA_ILi8EEEEEENS8_IJSB_SI_EEEEEEvT_T0_T1_T2_:
.text._Z14copy_if_kernelIN4cute6TensorINS0_10ViewEngineINS0_8gmem_ptrIPfEEEENS0_6LayoutINS0_5tupleIJiiEEENS8_IJNS0_1CILi1EEEiEEEEEEESE_NS8_IJNSA_ILi128EEENSA_ILi64EEEEEENS7_INS8_IJNSA_ILi32EEENSA_ILi8EEEEEENS8_IJSB_SI_EEEEEEvT_T0_T1_T2_:
[----:B------:R-:W-:Y:S01]  /*0000*/  LDC R1, c[0x0][0x37c] ;  /* 0x0000df00ff017b82 */ /* 0x000fe20000000800 */
[----:B------:R-:W0:Y:S07]  /*0010*/  S2R R9, SR_TID.X ;  /* 0x0000000000097919 */ /* 0x000e2e0000002100 */
[----:B------:R-:W1:Y:S01]  /*0020*/  S2UR UR4, SR_CTAID.Y ;  /* 0x00000000000479c3 */ /* 0x000e620000002600 */
[----:B------:R-:W2:Y:S01]  /*0030*/  LDCU.64 UR8, c[0x0][0x380] ;  /* 0x00007000ff0877ac */ /* 0x000ea20008000a00 */
[----:B------:R-:W3:Y:S01]  /*0040*/  S2R R0, SR_CTAID.X ;  /* 0x0000000000007919 */ /* 0x000ee20000002500 */
[----:B------:R-:W4:Y:S05]  /*0050*/  LDCU.64 UR10, c[0x0][0x390] ;  /* 0x00007200ff0a77ac */ /* 0x000f2a0008000a00 */
[----:B------:R-:W5:Y:S01]  /*0060*/  LDC R11, c[0x0][0x388] ;  /* 0x0000e200ff0b7b82 */ /* 0x000f620000000800 */
[----:B------:R-:W4:Y:S07]  /*0070*/  LDCU.64 UR6, c[0x0][0x358] ;  /* 0x00006b00ff0677ac */ /* 0x000f2e0008000a00 */
[----:B------:R-:W4:Y:S01]  /*0080*/  LDC R8, c[0x0][0x3a0] ;  /* 0x0000e800ff087b82 */ /* 0x000f220000000800 */
[----:B-1----:R-:W-:Y:S01]  /*0090*/  USHF.L.U32 UR4, UR4, 0x6, URZ ;  /* 0x0000000604047899 */ /* 0x002fe200080006ff */
[----:B0-----:R-:W-:-:S02]  /*00a0*/  SHF.R.U32.HI R2, RZ, 0x5, R9 ;  /* 0x00000005ff027819 */ /* 0x001fc40000011609 */
[----:B------:R-:W-:Y:S02]  /*00b0*/  LOP3.LUT R3, R9, 0x1f, RZ, 0xc0, !PT ;  /* 0x0000001f09037812 */ /* 0x000fe400078ec0ff */
[----:B------:R-:W-:Y:S01]  /*00c0*/  LOP3.LUT R6, R2, 0x7, RZ, 0xc0, !PT ;  /* 0x0000000702067812 */ /* 0x000fe200078ec0ff */
[----:B---3--:R-:W-:-:S03]  /*00d0*/  IMAD.SHL.U32 R0, R0, 0x80, RZ ;  /* 0x0000008000007824 */ /* 0x008fc600078e00ff */
[----:B------:R-:W-:Y:S01]  /*00e0*/  LOP3.LUT R10, R6, UR4, RZ, 0xfc, !PT ;  /* 0x00000004060a7c12 */ /* 0x000fe2000f8efcff */
[----:B-----5:R-:W-:Y:S01]  /*00f0*/  IMAD R2, R11, UR4, R0 ;  /* 0x000000040b027c24 */ /* 0x020fe2000f8e0200 */
[----:B------:R-:W-:Y:S01]  /*0100*/  LOP3.LUT R9, R0, 0x1f, R9, 0xf8, !PT ;  /* 0x0000001f00097812 */ /* 0x000fe200078ef809 */
[----:B------:R-:W-:Y:S01]  /*0110*/  IMAD R5, R6, R11, R3 ;  /* 0x0000000b06057224 */ /* 0x000fe200078e0203 */
[----:B--2---:R-:W-:-:S04]  /*0120*/  ISETP.GE.U32.AND P0, PT, R10, UR9, PT ;  /* 0x000000090a007c0c */ /* 0x004fc8000bf06070 */
[----:B------:R-:W-:Y:S02]  /*0130*/  IADD3 R2, P1, PT, R2, R5, RZ ;  /* 0x0000000502027210 */ /* 0x000fe40007f3e0ff */
[----:B------:R-:W-:-:S03]  /*0140*/  ISETP.GE.U32.OR P2, PT, R9, UR8, P0 ;  /* 0x0000000809007c0c */ /* 0x000fc60008746470 */
[----:B------:R-:W-:Y:S01]  /*0150*/  IMAD.X R5, RZ, RZ, RZ, P1 ;  /* 0x000000ffff057224 */ /* 0x000fe200008e06ff */
[----:B----4-:R-:W-:-:S04]  /*0160*/  LEA R4, P1, R2, UR10, 0x2 ;  /* 0x0000000a02047c11 */ /* 0x010fc8000f8210ff */
[----:B------:R-:W-:Y:S01]  /*0170*/  LEA.HI.X R5, R2, UR11, R5, 0x2, P1 ;  /* 0x0000000b02057c11 */ /* 0x000fe200088f1405 */
[----:B------:R-:W0:Y:S04]  /*0180*/  LDCU.64 UR10, c[0x0][0x3a8] ;  /* 0x00007500ff0a77ac */ /* 0x000e280008000a00 */
[----:B------:R-:W2:Y:S01]  /*0190*/  @!P2 LDG.E R13, desc[UR6][R4.64] ;  /* 0x00000006040da981 */ /* 0x000ea2000c1e1900 */
[----:B------:R-:W-:Y:S01]  /*01a0*/  IMAD R3, R6, R8, R3 ;  /* 0x0000000806037224 */ /* 0x000fe200078e0203 */
[----:B------:R-:W-:Y:S01]  /*01b0*/  BSSY.RECONVERGENT B0, `(.L_x_2) ;  /* 0x0000010000007945 */ /* 0x000fe20003800200 */
[----:B------:R-:W-:Y:S02]  /*01c0*/  IMAD R0, R8, UR4, R0 ;  /* 0x0000000408007c24 */ /* 0x000fe4000f8e0200 */
[----:B------:R-:W-:-:S02]  /*01d0*/  VIADD R7, R9, 0x20 ;  /* 0x0000002009077836 */ /* 0x000fc40000000000 */
[C---:B------:R-:W-:Y:S01]  /*01e0*/  VIADD R6, R9.reuse, 0x40 ;  /* 0x0000004009067836 */ /* 0x040fe20000000000 */
[----:B------:R-:W-:Y:S01]  /*01f0*/  IADD3 R3, P1, PT, R0, R3, RZ ;  /* 0x0000000300037210 */ /* 0x000fe20007f3e0ff */
[----:B------:R-:W-:Y:S01]  /*0200*/  VIADD R0, R9, 0x60 ;  /* 0x0000006009007836 */ /* 0x000fe20000000000 */
[----:B------:R-:W-:-:S03]  /*0210*/  ISETP.GE.U32.OR P4, PT, R7, UR8, P0 ;  /* 0x0000000807007c0c */ /* 0x000fc60008786470 */
[----:B------:R-:W-:Y:S01]  /*0220*/  IMAD.X R12, RZ, RZ, RZ, P1 ;  /* 0x000000ffff0c7224 */ /* 0x000fe200008e06ff */
[C---:B0-----:R-:W-:Y:S02]  /*0230*/  LEA R2, P3, R3.reuse, UR10, 0x2 ;  /* 0x0000000a03027c11 */ /* 0x041fe4000f8610ff */
[----:B------:R-:W-:Y:S02]  /*0240*/  ISETP.GE.U32.OR P1, PT, R6, UR8, P0 ;  /* 0x0000000806007c0c */ /* 0x000fe40008726470 */
[----:B------:R-:W-:Y:S02]  /*0250*/  LEA.HI.X R3, R3, UR11, R12, 0x2, P3 ;  /* 0x0000000b03037c11 */ /* 0x000fe400098f140c */
[----:B------:R-:W-:-:S03]  /*0260*/  ISETP.GE.U32.OR P0, PT, R0, UR8, P0 ;  /* 0x0000000800007c0c */ /* 0x000fc60008706470 */
[----:B--2---:R0:W-:Y:S01]  /*0270*/  @!P2 STG.E desc[UR6][R2.64], R13 ;  /* 0x0000000d0200a986 */ /* 0x0041e2000c101906 */
[----:B------:R-:W-:Y:S09]  /*0280*/  @P4 BRA `(.L_x_3) ;  /* 0x0000000000084947 */ /* 0x000ff20003800000 */
[----:B0-----:R-:W2:Y:S04]  /*0290*/  LDG.E R13, desc[UR6][R4.64+0x80] ;  /* 0x00008006040d7981 */ /* 0x001ea8000c1e1900 */
[----:B--2---:R1:W-:Y:S02]  /*02a0*/  STG.E desc[UR6][R2.64+0x80], R13 ;  /* 0x0000800d02007986 */ /* 0x0043e4000c101906 */
.L_x_3:
[----:B------:R-:W-:Y:S05]  /*02b0*/  BSYNC.RECONVERGENT B0 ;  /* 0x0000000000007941 */ /* 0x000fea0003800200 */
.L_x_2:
[----:B------:R-:W-:Y:S04]  /*02c0*/  BSSY.RECONVERGENT B0, `(.L_x_4) ;  /* 0x0000004000007945 */ /* 0x000fe80003800200 */
[----:B------:R-:W-:Y:S05]  /*02d0*/  @P1 BRA `(.L_x_5) ;  /* 0x0000000000081947 */ /* 0x000fea0003800000 */
[----:B01----:R-:W2:Y:S04]  /*02e0*/  LDG.E R13, desc[UR6][R4.64+0x100] ;  /* 0x00010006040d7981 */ /* 0x003ea8000c1e1900 */
[----:B--2---:R2:W-:Y:S02]  /*02f0*/  STG.E desc[UR6][R2.64+0x100], R13 ;  /* 0x0001000d02007986 */ /* 0x0045e4000c101906 */
.L_x_5:
[----:B------:R-:W-:Y:S05]  /*0300*/  BSYNC.RECONVERGENT B0 ;  /* 0x0000000000007941 */ /* 0x000fea0003800200 */
.L_x_4:
[----:B------:R-:W3:Y:S01]  /*0310*/  @!P0 LDG.E R17, desc[UR6][R4.64+0x180] ;  /* 0x0001800604118981 */ /* 0x000ee2000c1e1900 */
[----:B------:R-:W-:Y:S01]  /*0320*/  VIADD R12, R10, 0x8 ;  /* 0x000000080a0c7836 */ /* 0x000fe20000000000 */
[----:B------:R-:W-:Y:S01]  /*0330*/  BSSY.RECONVERGENT B0, `(.L_x_6) ;  /* 0x000000e000007945 */ /* 0x000fe20003800200 */
[----:B012---:R-:W-:Y:S02]  /*0340*/  IMAD.SHL.U32 R13, R11, 0x8, RZ ;  /* 0x000000080b0d7824 */ /* 0x007fe400078e00ff */
[----:B------:R-:W-:Y:S01]  /*0350*/  IMAD.SHL.U32 R15, R8, 0x8, RZ ;  /* 0x00000008080f7824 */ /* 0x000fe200078e00ff */
[----:B------:R-:W-:Y:S01]  /*0360*/  ISETP.GE.U32.AND P1, PT, R12, UR9, PT ;  /* 0x000000090c007c0c */ /* 0x000fe2000bf26070 */
[----:B------:R-:W-:-:S03]  /*0370*/  IMAD.WIDE R12, R13, 0x4, R4 ;  /* 0x000000040d0c7825 */ /* 0x000fc600078e0204 */
[----:B------:R-:W-:Y:S01]  /*0380*/  ISETP.GE.U32.OR P4, PT, R9, UR8, P1 ;  /* 0x0000000809007c0c */ /* 0x000fe20008f86470 */
[----:B------:R-:W-:Y:S01]  /*0390*/  IMAD.WIDE R14, R15, 0x4, R2 ;  /* 0x000000040f0e7825 */ /* 0x000fe200078e0202 */
[----:B------:R-:W-:Y:S02]  /*03a0*/  ISETP.GE.U32.OR P3, PT, R7, UR8, P1 ;  /* 0x0000000807007c0c */ /* 0x000fe40008f66470 */
[----:B------:R-:W-:Y:S02]  /*03b0*/  ISETP.GE.U32.OR P2, PT, R6, UR8, P1 ;  /* 0x0000000806007c0c */ /* 0x000fe40008f46470 */
[----:B------:R-:W-:Y:S01]  /*03c0*/  ISETP.GE.U32.OR P1, PT, R0, UR8, P1 ;  /* 0x0000000800007c0c */ /* 0x000fe20008f26470 */
[----:B---3--:R0:W-:Y:S06]  /*03d0*/  @!P0 STG.E desc[UR6][R2.64+0x180], R17 ;  /* 0x0001801102008986 */ /* 0x0081ec000c101906 */
[----:B------:R-:W-:Y:S06]  /*03e0*/  @P4 BRA `(.L_x_7) ;  /* 0x0000000000084947 */ /* 0x000fec0003800000 */
[----:B0-----:R-:W2:Y:S04]  /*03f0*/  LDG.E R17, desc[UR6][R12.64] ;  /* 0x000000060c117981 */ /* 0x001ea8000c1e1900 */
[----:B--2---:R1:W-:Y:S02]  /*0400*/  STG.E desc[UR6][R14.64], R17 ;  /* 0x000000110e007986 */ /* 0x0043e4000c101906 */
.L_x_7:
[----:B------:R-:W-:Y:S05]  /*0410*/  BSYNC.RECONVERGENT B0 ;  /* 0x0000000000007941 */ /* 0x000fea0003800200 */
.L_x_6:
[----:B------:R-:W-:Y:S04]  /*0420*/  BSSY.RECONVERGENT B0, `(.L_x_8) ;  /* 0x0000004000007945 */ /* 0x000fe80003800200 */
[----:B------:R-:W-:Y:S05]  /*0430*/  @P3 BRA `(.L_x_9) ;  /* 0x0000000000083947 */ /* 0x000fea0003800000 */
[----:B01----:R-:W2:Y:S04]  /*0440*/  LDG.E R17, desc[UR6][R12.64+0x80] ;  /* 0x000080060c117981 */ /* 0x003ea8000c1e1900 */
[----:B--2---:R2:W-:Y:S02]  /*0450*/  STG.E desc[UR6][R14.64+0x80], R17 ;  /* 0x000080110e007986 */ /* 0x0045e4000c101906 */
.L_x_9:
[----:B------:R-:W-:Y:S05]  /*0460*/  BSYNC.RECONVERGENT B0 ;  /* 0x0000000000007941 */ /* 0x000fea0003800200 */
.L_x_8:
[----:B------:R-:W-:Y:S04]  /*0470*/  BSSY.RECONVERGENT B0, `(.L_x_10) ;  /* 0x0000004000007945 */ /* 0x000fe80003800200 */
[----:B------:R-:W-:Y:S05]  /*0480*/  @P2 BRA `(.L_x_11) ;  /* 0x0000000000082947 */ /* 0x000fea0003800000 */
[----:B012---:R-:W2:Y:S04]  /*0490*/  LDG.E R17, desc[UR6][R12.64+0x100] ;  /* 0x000100060c117981 */ /* 0x007ea8000c1e1900 */
[----:B--2---:R3:W-:Y:S02]  /*04a0*/  STG.E desc[UR6][R14.64+0x100], R17 ;  /* 0x000100110e007986 */ /* 0x0047e4000c101906 */
.L_x_11:
[----:B------:R-:W-:Y:S05]  /*04b0*/  BSYNC.RECONVERGENT B0 ;  /* 0x0000000000007941 */ /* 0x000fea0003800200 */
.L_x_10:
[----:B------:R4:W5:Y:S01]  /*04c0*/  @!P1 LDG.E R19, desc[UR6][R12.64+0x180] ;  /* 0x000180060c139981 */ /* 0x000962000c1e1900 */
[----:B------:R-:W-:Y:S01]  /*04d0*/  VIADD R16, R10, 0x10 ;  /* 0x000000100a107836 */ /* 0x000fe20000000000 */
[----:B------:R-:W-:Y:S01]  /*04e0*/  BSSY.RECONVERGENT B0, `(.L_x_12) ;  /* 0x000000e000007945 */ /* 0x000fe20003800200 */
[----:B0123--:R-:W-:Y:S02]  /*04f0*/  IMAD.SHL.U32 R17, R11, 0x10, RZ ;  /* 0x000000100b117824 */ /* 0x00ffe400078e00ff */
[----:B------:R-:W-:Y:S01]  /*0500*/  IMAD.SHL.U32 R21, R8, 0x10, RZ ;  /* 0x0000001008157824 */ /* 0x000fe200078e00ff */
[----:B------:R-:W-:Y:S01]  /*0510*/  ISETP.GE.U32.AND P0, PT, R16, UR9, PT ;  /* 0x0000000910007c0c */ /* 0x000fe2000bf06070 */
[----:B------:R-:W-:-:S03]  /*0520*/  IMAD.WIDE R16, R17, 0x4, R4 ;  /* 0x0000000411107825 */ /* 0x000fc600078e0204 */
[----:B------:R-:W-:Y:S01]  /*0530*/  ISETP.GE.U32.OR P4, PT, R9, UR8, P0 ;  /* 0x0000000809007c0c */ /* 0x000fe20008786470 */
[----:B----4-:R-:W-:Y:S01]  /*0540*/  IMAD.WIDE R12, R21, 0x4, R2 ;  /* 0x00000004150c7825 */ /* 0x010fe200078e0202 */
[----:B------:R-:W-:Y:S02]  /*0550*/  ISETP.GE.U32.OR P3, PT, R7, UR8, P0 ;  /* 0x0000000807007c0c */ /* 0x000fe40008766470 */
[----:B------:R-:W-:Y:S02]  /*0560*/  ISETP.GE.U32.OR P2, PT, R6, UR8, P0 ;  /* 0x0000000806007c0c */ /* 0x000fe40008746470 */
[----:B------:R-:W-:Y:S01]  /*0570*/  ISETP.GE.U32.OR P0, PT, R0, UR8, P0 ;  /* 0x0000000800007c0c */ /* 0x000fe20008706470 */
[----:B-----5:R0:W-:Y:S06]  /*0580*/  @!P1 STG.E desc[UR6][R14.64+0x180], R19 ;  /* 0x000180130e009986 */ /* 0x0201ec000c101906 */
[----:B------:R-:W-:Y:S06]  /*0590*/  @P4 BRA `(.L_x_13) ;  /* 0x0000000000084947 */ /* 0x000fec0003800000 */
[----:B0-----:R-:W2:Y:S04]  /*05a0*/  LDG.E R15, desc[UR6][R16.64] ;  /* 0x00000006100f7981 */ /* 0x001ea8000c1e1900 */
[----:B--2---:R1:W-:Y:S02]  /*05b0*/  STG.E desc[UR6][R12.64], R15 ;  /* 0x0000000f0c007986 */ /* 0x0043e4000c101906 */
.L_x_13:
[----:B------:R-:W-:Y:S05]  /*05c0*/  BSYNC.RECONVERGENT B0 ;  /* 0x0000000000007941 */ /* 0x000fea0003800200 */
.L_x_12:
[----:B------:R-:W-:Y:S04]  /*05d0*/  BSSY.RECONVERGENT B0, `(.L_x_14) ;  /* 0x0000004000007945 */ /* 0x000fe80003800200 */
[----:B------:R-:W-:Y:S05]  /*05e0*/  @P3 BRA `(.L_x_15) ;  /* 0x0000000000083947 */ /* 0x000fea0003800000 */
[----:B01----:R-:W2:Y:S04]  /*05f0*/  LDG.E R15, desc[UR6][R16.64+0x80] ;  /* 0x00008006100f7981 */ /* 0x003ea8000c1e1900 */
[----:B--2---:R2:W-:Y:S02]  /*0600*/  STG.E desc[UR6][R12.64+0x80], R15 ;  /* 0x0000800f0c007986 */ /* 0x0045e4000c101906 */
.L_x_15:
[----:B------:R-:W-:Y:S05]  /*0610*/  BSYNC.RECONVERGENT B0 ;  /* 0x0000000000007941 */ /* 0x000fea0003800200 */
.L_x_14:
[----:B------:R-:W-:Y:S04]  /*0620*/  BSSY.RECONVERGENT B0, `(.L_x_16) ;  /* 0x0000004000007945 */ /* 0x000fe80003800200 */
[----:B------:R-:W-:Y:S05]  /*0630*/  @P2 BRA `(.L_x_17) ;  /* 0x0000000000082947 */ /* 0x000fea0003800000 */
[----:B012---:R-:W2:Y:S04]  /*0640*/  LDG.E R15, desc[UR6][R16.64+0x100] ;  /* 0x00010006100f7981 */ /* 0x007ea8000c1e1900 */
[----:B--2---:R3:W-:Y:S02]  /*0650*/  STG.E desc[UR6][R12.64+0x100], R15 ;  /* 0x0001000f0c007986 */ /* 0x0047e4000c101906 */
.L_x_17:
[----:B------:R-:W-:Y:S05]  /*0660*/  BSYNC.RECONVERGENT B0 ;  /* 0x0000000000007941 */ /* 0x000fea0003800200 */
.L_x_16:
[----:B0-----:R0:W4:Y:S01]  /*0670*/  @!P0 LDG.E R19, desc[UR6][R16.64+0x180] ;  /* 0x0001800610138981 */ /* 0x001122000c1e1900 */
[----:B------:R-:W-:Y:S01]  /*0680*/  VIADD R14, R10, 0x18 ;  /* 0x000000180a0e7836 */ /* 0x000fe20000000000 */
[----:B------:R-:W-:Y:S01]  /*0690*/  BSSY.RECONVERGENT B0, `(.L_x_18) ;  /* 0x000000e000007945 */ /* 0x000fe20003800200 */
[----:B-123--:R-:W-:Y:S02]  /*06a0*/  IMAD R15, R11, 0x18, RZ ;  /* 0x000000180b0f7824 */ /* 0x00efe400078e02ff */
[----:B------:R-:W-:Y:S01]  /*06b0*/  IMAD R21, R8, 0x18, RZ ;  /* 0x0000001808157824 */ /* 0x000fe200078e02ff */
[----:B------:R-:W-:Y:S01]  /*06c0*/  ISETP.GE.U32.AND P1, PT, R14, UR9, PT ;  /* 0x000000090e007c0c */ /* 0x000fe2000bf26070 */
[----:B------:R-:W-:-:S03]  /*06d0*/  IMAD.WIDE R14, R15, 0x4, R4 ;  /* 0x000000040f0e7825 */ /* 0x000fc600078e0204 */
[----:B------:R-:W-:Y:S01]  /*06e0*/  ISETP.GE.U32.OR P4, PT, R9, UR8, P1 ;  /* 0x0000000809007c0c */ /* 0x000fe20008f86470 */
[----:B0-----:R-:W-:Y:S01]  /*06f0*/  IMAD.WIDE R16, R21, 0x4, R2 ;  /* 0x0000000415107825 */ /* 0x001fe200078e0202 */
[----:B------:R-:W-:Y:S02]  /*0700*/  ISETP.GE.U32.OR P3, PT, R7, UR8, P1 ;  /* 0x0000000807007c0c */ /* 0x000fe40008f66470 */
[----:B------:R-:W-:Y:S02]  /*0710*/  ISETP.GE.U32.OR P2, PT, R6, UR8, P1 ;  /* 0x0000000806007c0c */ /* 0x000fe40008f46470 */
[----:B------:R-:W-:Y:S01]  /*0720*/  ISETP.GE.U32.OR P1, PT, R0, UR8, P1 ;  /* 0x0000000800007c0c */ /* 0x000fe20008f26470 */
[----:B----4-:R0:W-:Y:S06]  /*0730*/  @!P0 STG.E desc[UR6][R12.64+0x180], R19 ;  /* 0x000180130c008986 */ /* 0x0101ec000c101906 */
[----:B------:R-:W-:Y:S06]  /*0740*/  @P4 BRA `(.L_x_19) ;  /* 0x0000000000084947 */ /* 0x000fec0003800000 */
[----:B0-----:R-:W2:Y:S04]  /*0750*/  LDG.E R13, desc[UR6][R14.64] ;  /* 0x000000060e0d7981 */ /* 0x001ea8000c1e1900 */
[----:B--2---:R1:W-:Y:S02]  /*0760*/  STG.E desc[UR6][R16.64], R13 ;  /* 0x0000000d10007986 */ /* 0x0043e4000c101906 */
.L_x_19:
[----:B------:R-:W-:Y:S05]  /*0770*/  BSYNC.RECONVERGENT B0 ;  /* 0x0000000000007941 */ /* 0x000fea0003800200 */
.L_x_18:
[----:B------:R-:W-:Y:S04]  /*0780*/  BSSY.RECONVERGENT B0, `(.L_x_20) ;  /* 0x0000004000007945 */ /* 0x000fe80003800200 */
[----:B------:R-:W-:Y:S05]  /*0790*/  @P3 BRA `(.L_x_21) ;  /* 0x0000000000083947 */ /* 0x000fea0003800000 */
[----:B01----:R-:W2:Y:S04]  /*07a0*/  LDG.E R13, desc[UR6][R14.64+0x80] ;  /* 0x000080060e0d7981 */ /* 0x003ea8000c1e1900 */
[----:B--2---:R2:W-:Y:S02]  /*07b0*/  STG.E desc[UR6][R16.64+0x80], R13 ;  /* 0x0000800d10007986 */ /* 0x0045e4000c101906 */
.L_x_21:
[----:B------:R-:W-:Y:S05]  /*07c0*/  BSYNC.RECONVERGENT B0 ;  /* 0x0000000000007941 */ /* 0x000fea0003800200 */
.L_x_20:
[----:B------:R-:W-:Y:S04]  /*07d0*/  BSSY.RECONVERGENT B0, `(.L_x_22) ;  /* 0x0000004000007945 */ /* 0x000fe80003800200 */
[----:B------:R-:W-:Y:S05]  /*07e0*/  @P2 BRA `(.L_x_23) ;  /* 0x0000000000082947 */ /* 0x000fea0003800000 */
[----:B012---:R-:W2:Y:S04]  /*07f0*/  LDG.E R13, desc[UR6][R14.64+0x100] ;  /* 0x000100060e0d7981 */ /* 0x007ea8000c1e1900 */
[----:B--2---:R3:W-:Y:S02]  /*0800*/  STG.E desc[UR6][R16.64+0x100], R13 ;  /* 0x0001000d10007986 */ /* 0x0047e4000c101906 */
.L_x_23:
[----:B------:R-:W-:Y:S05]  /*0810*/  BSYNC.RECONVERGENT B0 ;  /* 0x0000000000007941 */ /* 0x000fea0003800200 */
.L_x_22:
[----:B0-----:R0:W4:Y:S01]  /*0820*/  @!P1 LDG.E R19, desc[UR6][R14.64+0x180] ;  /* 0x000180060e139981 */ /* 0x001122000c1e1900 */
[----:B------:R-:W-:Y:S01]  /*0830*/  VIADD R12, R10, 0x20 ;  /* 0x000000200a0c7836 */ /* 0x000fe20000000000 */
[----:B------:R-:W-:Y:S01]  /*0840*/  BSSY.RECONVERGENT B0, `(.L_x_24) ;  /* 0x000000e000007945 */ /* 0x000fe20003800200 */
[----:B-123--:R-:W-:Y:S02]  /*0850*/  IMAD.SHL.U32 R13, R11, 0x20, RZ ;  /* 0x000000200b0d7824 */ /* 0x00efe400078e00ff */
[----:B------:R-:W-:Y:S01]  /*0860*/  IMAD.SHL.U32 R21, R8, 0x20, RZ ;  /* 0x0000002008157824 */ /* 0x000fe200078e00ff */
        /* <DEDUP_REMOVED lines=11> */
.L_x_25:
[----:B------:R-:W-:Y:S05]  /*0920*/  BSYNC.RECONVERGENT B0 ;  /* 0x0000000000007941 */ /* 0x000fea0003800200 */
.L_x_24:
[----:B------:R-:W-:Y:S04]  /*0930*/  BSSY.RECONVERGENT B0, `(.L_x_26) ;  /* 0x0000004000007945 */ /* 0x000fe80003800200 */
[----:B------:R-:W-:Y:S05]  /*0940*/  @P3 BRA `(.L_x_27) ;  /* 0x0000000000083947 */ /* 0x000fea0003800000 */
[----:B01----:R-:W2:Y:S04]  /*0950*/  LDG.E R17, desc[UR6][R12.64+0x80] ;  /* 0x000080060c117981 */ /* 0x003ea8000c1e1900 */
[----:B--2---:R2:W-:Y:S02]  /*0960*/  STG.E desc[UR6][R14.64+0x80], R17 ;  /* 0x000080110e007986 */ /* 0x0045e4000c101906 */
.L_x_27:
[----:B------:R-:W-:Y:S05]  /*0970*/  BSYNC.RECONVERGENT B0 ;  /* 0x0000000000007941 */ /* 0x000fea0003800200 */
.L_x_26:
[----:B------:R-:W-:Y:S04]  /*0980*/  BSSY.RECONVERGENT B0, `(.L_x_28) ;  /* 0x0000004000007945 */ /* 0x000fe80003800200 */
[----:B------:R-:W-:Y:S05]  /*0990*/  @P2 BRA `(.L_x_29) ;  /* 0x0000000000082947 */ /* 0x000fea0003800000 */
[----:B012---:R-:W2:Y:S04]  /*09a0*/  LDG.E R17, desc[UR6][R12.64+0x100] ;  /* 0x000100060c117981 */ /* 0x007ea8000c1e1900 */
[----:B--2---:R3:W-:Y:S02]  /*09b0*/  STG.E desc[UR6][R14.64+0x100], R17 ;  /* 0x000100110e007986 */ /* 0x0047e4000c101906 */
.L_x_29:
[----:B------:R-:W-:Y:S05]  /*09c0*/  BSYNC.RECONVERGENT B0 ;  /* 0x0000000000007941 */ /* 0x000fea0003800200 */
.L_x_28:
        /* <DEDUP_REMOVED lines=16> */
.L_x_31:
[----:B------:R-:W-:Y:S05]  /*0ad0*/  BSYNC.RECONVERGENT B0 ;  /* 0x0000000000007941 */ /* 0x000fea0003800200 */
.L_x_30:
[----:B------:R-:W-:Y:S04]  /*0ae0*/  BSSY.RECONVERGENT B0, `(.L_x_32) ;  /* 0x0000004000007945 */ /* 0x000fe80003800200 */
[----:B------:R-:W-:Y:S05]  /*0af0*/  @P3 BRA `(.L_x_33) ;  /* 0x0000000000083947 */ /* 0x000fea0003800000 */
[----:B01----:R-:W2:Y:S04]  /*0b00*/  LDG.E R15, desc[UR6][R16.64+0x80] ;  /* 0x00008006100f7981 */ /* 0x003ea8000c1e1900 */
[----:B--2---:R2:W-:Y:S02]  /*0b10*/  STG.E desc[UR6][R12.64+0x80], R15 ;  /* 0x0000800f0c007986 */ /* 0x0045e4000c101906 */
.L_x_33:
[----:B------:R-:W-:Y:S05]  /*0b20*/  BSYNC.RECONVERGENT B0 ;  /* 0x0000000000007941 */ /* 0x000fea0003800200 */
.L_x_32:
[----:B------:R-:W-:Y:S04]  /*0b30*/  BSSY.RECONVERGENT B0, `(.L_x_34) ;  /* 0x0000004000007945 */ /* 0x000fe80003800200 */
[----:B------:R-:W-:Y:S05]  /*0b40*/  @P2 BRA `(.L_x_35) ;  /* 0x0000000000082947 */ /* 0x000fea0003800000 */
[----:B012---:R-:W2:Y:S04]  /*0b50*/  LDG.E R15, desc[UR6][R16.64+0x100] ;  /* 0x00010006100f7981 */ /* 0x007ea8000c1e1900 */
[----:B--2---:R3:W-:Y:S02]  /*0b60*/  STG.E desc[UR6][R12.64+0x100], R15 ;  /* 0x0001000f0c007986 */ /* 0x0047e4000c101906 */
.L_x_35:
[----:B------:R-:W-:Y:S05]  /*0b70*/  BSYNC.RECONVERGENT B0 ;  /* 0x0000000000007941 */ /* 0x000fea0003800200 */
.L_x_34:
[----:B------:R-:W4:Y:S01]  /*0b80*/  @!P1 LDG.E R17, desc[UR6][R16.64+0x180] ;  /* 0x0001800610119981 */ /* 0x000f22000c1e1900 */
[----:B0-----:R-:W-:Y:S01]  /*0b90*/  VIADD R14, R10, 0x30 ;  /* 0x000000300a0e7836 */ /* 0x001fe20000000000 */
[----:B------:R-:W-:Y:S01]  /*0ba0*/  BSSY.RECONVERGENT B0, `(.L_x_36) ;  /* 0x000000e000007945 */ /* 0x000fe20003800200 */
[----:B------:R-:W-:Y:S02]  /*0bb0*/  IMAD R19, R11, 0x30, RZ ;  /* 0x000000300b137824 */ /* 0x000fe400078e02ff */
[----:B-123--:R-:W-:Y:S01]  /*0bc0*/  IMAD R15, R8, 0x30, RZ ;  /* 0x00000030080f7824 */ /* 0x00efe200078e02ff */
[----:B------:R-:W-:Y:S01]  /*0bd0*/  ISETP.GE.U32.AND P0, PT, R14, UR9, PT ;  /* 0x000000090e007c0c */ /* 0x000fe2000bf06070 */
[----:B------:R-:W-:-:S03]  /*0be0*/  IMAD.WIDE R18, R19, 0x4, R4 ;  /* 0x0000000413127825 */ /* 0x000fc600078e0204 */
[----:B------:R-:W-:Y:S01]  /*0bf0*/  ISETP.GE.U32.OR P4, PT, R9, UR8, P0 ;  /* 0x0000000809007c0c */ /* 0x000fe20008786470 */
[----:B------:R-:W-:Y:S01]  /*0c00*/  IMAD.WIDE R14, R15, 0x4, R2 ;  /* 0x000000040f0e7825 */ /* 0x000fe200078e0202 */
[----:B------:R-:W-:Y:S02]  /*0c10*/  ISETP.GE.U32.OR P3, PT, R7, UR8, P0 ;  /* 0x0000000807007c0c */ /* 0x000fe40008766470 */
[----:B------:R-:W-:Y:S02]  /*0c20*/  ISETP.GE.U32.OR P2, PT, R6, UR8, P0 ;  /* 0x0000000806007c0c */ /* 0x000fe40008746470 */
[----:B------:R-:W-:Y:S01]  /*0c30*/  ISETP.GE.U32.OR P0, PT, R0, UR8, P0 ;  /* 0x0000000800007c0c */ /* 0x000fe20008706470 */
[----:B----4-:R0:W-:Y:S06]  /*0c40*/  @!P1 STG.E desc[UR6][R12.64+0x180], R17 ;  /* 0x000180110c009986 */ /* 0x0101ec000c101906 */
[----:B------:R-:W-:Y:S06]  /*0c50*/  @P4 BRA `(.L_x_37) ;  /* 0x0000000000084947 */ /* 0x000fec0003800000 */
[----:B0-----:R-:W2:Y:S04]  /*0c60*/  LDG.E R13, desc[UR6][R18.64] ;  /* 0x00000006120d7981 */ /* 0x001ea8000c1e1900 */
[----:B--2---:R1:W-:Y:S02]  /*0c70*/  STG.E desc[UR6][R14.64], R13 ;  /* 0x0000000d0e007986 */ /* 0x0043e4000c101906 */
.L_x_37:
[----:B------:R-:W-:Y:S05]  /*0c80*/  BSYNC.RECONVERGENT B0 ;  /* 0x0000000000007941 */ /* 0x000fea0003800200 */
.L_x_36:
[----:B------:R-:W-:Y:S04]  /*0c90*/  BSSY.RECONVERGENT B0, `(.L_x_38) ;  /* 0x0000004000007945 */ /* 0x000fe80003800200 */
[----:B------:R-:W-:Y:S05]  /*0ca0*/  @P3 BRA `(.L_x_39) ;  /* 0x0000000000083947 */ /* 0x000fea0003800000 */
[----:B01----:R-:W2:Y:S04]  /*0cb0*/  LDG.E R13, desc[UR6][R18.64+0x80] ;  /* 0x00008006120d7981 */ /* 0x003ea8000c1e1900 */
[----:B--2---:R2:W-:Y:S02]  /*0cc0*/  STG.E desc[UR6][R14.64+0x80], R13 ;  /* 0x0000800d0e007986 */ /* 0x0045e4000c101906 */
.L_x_39:
[----:B------:R-:W-:Y:S05]  /*0cd0*/  BSYNC.RECONVERGENT B0 ;  /* 0x0000000000007941 */ /* 0x000fea0003800200 */
.L_x_38:
[----:B------:R-:W-:Y:S04]  /*0ce0*/  BSSY.RECONVERGENT B0, `(.L_x_40) ;  /* 0x0000004000007945 */ /* 0x000fe80003800200 */
[----:B------:R-:W-:Y:S05]  /*0cf0*/  @P2 BRA `(.L_x_41) ;  /* 0x0000000000082947 */ /* 0x000fea0003800000 */
[----:B012---:R-:W2:Y:S04]  /*0d00*/  LDG.E R13, desc[UR6][R18.64+0x100] ;  /* 0x00010006120d7981 */ /* 0x007ea8000c1e1900 */
[----:B--2---:R3:W-:Y:S02]  /*0d10*/  STG.E desc[UR6][R14.64+0x100], R13 ;  /* 0x0001000d0e007986 */ /* 0x0047e4000c101906 */
.L_x_41:
[----:B------:R-:W-:Y:S05]  /*0d20*/  BSYNC.RECONVERGENT B0 ;  /* 0x0000000000007941 */ /* 0x000fea0003800200 */
.L_x_40:
[----:B------:R-:W4:Y:S01]  /*0d30*/  @!P0 LDG.E R19, desc[UR6][R18.64+0x180] ;  /* 0x0001800612138981 */ /* 0x000f22000c1e1900 */
[----:B------:R-:W-:Y:S01]  /*0d40*/  VIADD R10, R10, 0x38 ;  /* 0x000000380a0a7836 */ /* 0x000fe20000000000 */
[----:B------:R-:W-:Y:S01]  /*0d50*/  BSSY.RECONVERGENT B0, `(.L_x_42) ;  /* 0x000000e000007945 */ /* 0x000fe20003800200 */
[----:B------:R-:W-:-:S03]  /*0d60*/  IMAD R11, R11, 0x38, RZ ;  /* 0x000000380b0b7824 */ /* 0x000fc600078e02ff */
[----:B------:R-:W-:Y:S01]  /*0d70*/  ISETP.GE.U32.AND P1, PT, R10, UR9, PT ;  /* 0x000000090a007c0c */ /* 0x000fe2000bf26070 */
[----:B------:R-:W-:-:S03]  /*0d80*/  IMAD.WIDE R4, R11, 0x4, R4 ;  /* 0x000000040b047825 */ /* 0x000fc600078e0204 */
[----:B------:R-:W-:Y:S02]  /*0d90*/  ISETP.GE.U32.OR P4, PT, R9, UR8, P1 ;  /* 0x0000000809007c0c */ /* 0x000fe40008f86470 */
[----:B------:R-:W-:Y:S01]  /*0da0*/  ISETP.GE.U32.OR P3, PT, R7, UR8, P1 ;  /* 0x0000000807007c0c */ /* 0x000fe20008f66470 */
[----:B------:R-:W-:Y:S01]  /*0db0*/  IMAD R7, R8, 0x38, RZ ;  /* 0x0000003808077824 */ /* 0x000fe200078e02ff */
[----:B------:R-:W-:Y:S02]  /*0dc0*/  ISETP.GE.U32.OR P2, PT, R6, UR8, P1 ;  /* 0x0000000806007c0c */ /* 0x000fe40008f46470 */
[----:B------:R-:W-:Y:S01]  /*0dd0*/  ISETP.GE.U32.OR P1, PT, R0, UR8, P1 ;  /* 0x0000000800007c0c */ /* 0x000fe20008f26470 */
[----:B------:R-:W-:Y:S01]  /*0de0*/  IMAD.WIDE R2, R7, 0x4, R2 ;  /* 0x0000000407027825 */ /* 0x000fe200078e0202 */
[----:B----4-:R4:W-:Y:S05]  /*0df0*/  @!P0 STG.E desc[UR6][R14.64+0x180], R19 ;  /* 0x000180130e008986 */ /* 0x0109ea000c101906 */
[----:B------:R-:W-:Y:S06]  /*0e00*/  @P4 BRA `(.L_x_43) ;  /* 0x0000000000084947 */ /* 0x000fec0003800000 */
[----:B------:R-:W5:Y:S04]  /*0e10*/  LDG.E R7, desc[UR6][R4.64] ;  /* 0x0000000604077981 */ /* 0x000f68000c1e1900 */
[----:B-----5:R0:W-:Y:S02]  /*0e20*/  STG.E desc[UR6][R2.64], R7 ;  /* 0x0000000702007986 */ /* 0x0201e4000c101906 */
.L_x_43:
[----:B------:R-:W-:Y:S05]  /*0e30*/  BSYNC.RECONVERGENT B0 ;  /* 0x0000000000007941 */ /* 0x000fea0003800200 */
.L_x_42:
[----:B------:R-:W-:Y:S04]  /*0e40*/  BSSY.RECONVERGENT B0, `(.L_x_44) ;  /* 0x0000004000007945 */ /* 0x000fe80003800200 */
[----:B------:R-:W-:Y:S05]  /*0e50*/  @P3 BRA `(.L_x_45) ;  /* 0x0000000000083947 */ /* 0x000fea0003800000 */
[----:B0-----:R-:W5:Y:S04]  /*0e60*/  LDG.E R7, desc[UR6][R4.64+0x80] ;  /* 0x0000800604077981 */ /* 0x001f68000c1e1900 */
[----:B-----5:R0:W-:Y:S02]  /*0e70*/  STG.E desc[UR6][R2.64+0x80], R7 ;  /* 0x0000800702007986 */ /* 0x0201e4000c101906 */
.L_x_45:
[----:B------:R-:W-:Y:S05]  /*0e80*/  BSYNC.RECONVERGENT B0 ;  /* 0x0000000000007941 */ /* 0x000fea0003800200 */
.L_x_44:
[----:B------:R-:W-:Y:S04]  /*0e90*/  BSSY.RECONVERGENT B0, `(.L_x_46) ;  /* 0x0000004000007945 */ /* 0x000fe80003800200 */
[----:B------:R-:W-:Y:S05]  /*0ea0*/  @P2 BRA `(.L_x_47) ;  /* 0x0000000000082947 */ /* 0x000fea0003800000 */
[----:B0-----:R-:W5:Y:S04]  /*0eb0*/  LDG.E R7, desc[UR6][R4.64+0x100] ;  /* 0x0001000604077981 */ /* 0x001f68000c1e1900 */
[----:B-----5:R0:W-:Y:S02]  /*0ec0*/  STG.E desc[UR6][R2.64+0x100], R7 ;  /* 0x0001000702007986 */ /* 0x0201e4000c101906 */
.L_x_47:
[----:B------:R-:W-:Y:S05]  /*0ed0*/  BSYNC.RECONVERGENT B0 ;  /* 0x0000000000007941 */ /* 0x000fea0003800200 */
.L_x_46:
[----:B------:R-:W-:Y:S05]  /*0ee0*/  @P1 EXIT ;  /* 0x000000000000194d */ /* 0x000fea0003800000 */
[----:B------:R-:W5:Y:S04]  /*0ef0*/  LDG.E R5, desc[UR6][R4.64+0x180] ;  /* 0x0001800604057981 */ /* 0x000f68000c1e1900 */
[----:B-----5:R-:W-:Y:S01]  /*0f00*/  STG.E desc[UR6][R2.64+0x180], R5 ;  /* 0x0001800502007986 */ /* 0x020fe2000c101906 */
[----:B------:R-:W-:Y:S05]  /*0f10*/  EXIT ;  /* 0x000000000000794d */ /* 0x000fea0003800000 */
.L_x_48:
        /* <DEDUP_REMOVED lines=14> */
.L_x_51:


//--------------------- .nv.shared.reserved.0     --------------------------
	.section	.nv.shared.reserved.0,"aw",@nobits
	.weak		__nv_reservedSMEM_offset_0_alias
	.size		__nv_reservedSMEM_offset_0_alias, 0, 64
	.other		__nv_reservedSMEM_offset_0_alias,@"STO_CUDA_RESERVED_SHARED STV_DEFAULT"
__nv_reservedSMEM_offset_0_alias:
	.zero		0
	.zero		64


//--------------------- .nv.global                --------------------------
	.section	.nv.global,"aw",@nobits
.nv.global:
	.type		_ZN34_INTERNAL_1a036d43_4_k_cu_6d8f45b86thrust24THRUST_300001_SM_1000_NS12placeholders2_9E,@object
	.size		_ZN34_INTERNAL_1a036d43_4_k_cu_6d8f45b86thrust24THRUST_300001_SM_1000_NS12placeholders2_9E,(_ZN34_INTERNAL_1a036d43_4_k_cu_6d8f45b84cuda3std3__436_GLOBAL__N__1a036d43_4_k_cu_6d8f45b86ignoreE - _ZN34_INTERNAL_1a036d43_4_k_cu_6d8f45b86thrust24THRUST_300001_SM_1000_NS12placeholders2_9E)
_ZN34_INTERNAL_1a036d43_4_k_cu_6d8f45b86thrust24THRUST_300001_SM_1000_NS12placeholders2_9E:
	.zero		1
	.type		_ZN34_INTERNAL_1a036d43_4_k_cu_6d8f45b84cuda3std3__436_GLOBAL__N__1a036d43_4_k_cu_6d8f45b86ignoreE,@object
	.size		_ZN34_INTERNAL_1a036d43_4_k_cu_6d8f45b84cuda3std3__436_GLOBAL__N__1a036d43_4_k_cu_6d8f45b86ignoreE,(_ZN34_INTERNAL_1a036d43_4_k_cu_6d8f45b84cuda3std6ranges3__45__cpo4dataE - _ZN34_INTERNAL_1a036d43_4_k_cu_6d8f45b84cuda3std3__436_GLOBAL__N__1a036d43_4_k_cu_6d8f45b86ignoreE)
_ZN34_INTERNAL_1a036d43_4_k_cu_6d8f45b84cuda3std3__436_GLOBAL__N__1a036d43_4_k_cu_6d8f45b86ignoreE:
	.zero		1
	.type		_ZN34_INTERNAL_1a036d43_4_k_cu_6d8f45b84cuda3std6ranges3__45__cpo4dataE,@object
	.size		_ZN34_INTERNAL_1a036d43_4_k_cu_6d8f45b84cuda3std6ranges3__45__cpo4dataE,(_ZN34_INTERNAL_1a036d43_4_k_cu_6d8f45b86thrust24THRUST_300001_SM_1000_NS12placeholders2_1E - _ZN34_INTERNAL_1a036d43_4_k_cu_6d8f45b84cuda3std6ranges3__45__cpo4dataE)
_ZN34_INTERNAL_1a036d43_4_k_cu_6d8f45b84cuda3std6ranges3__45__cpo4dataE:
	.zero		1
	.type		_ZN34_INTERNAL_1a036d43_4_k_cu_6d8f45b86thrust24THRUST_300001_SM_1000_NS12placeholders2_1E,@object
	.size		_ZN34_INTERNAL_1a036d43_4_k_cu_6d8f45b86thrust24THRUST_300001_SM_1000_NS12placeholders2_1E,(_ZN34_INTERNAL_1a036d43_4_k_cu_6d8f45b84cuda3std3__45__cpo5beginE - _ZN34_INTERNAL_1a036d43_4_k_cu_6d8f45b86thrust24THRUST_300001_SM_1000_NS12placeholders2_1E)
_ZN34_INTERNAL_1a036d43_4_k_cu_6d8f45b86thrust24THRUST_300001_SM_1000_NS12placeholders2_1E:
	.zero		1
	.type		_ZN34_INTERNAL_1a036d43_4_k_cu_6d8f45b84cuda3std3__45__cpo5beginE,@object
	.size		_ZN34_INTERNAL_1a036d43_4_k_cu_6d8f45b84cuda3std3__45__cpo5beginE,(_ZN34_INTERNAL_1a036d43_4_k_cu_6d8f45b84cuda3std6ranges3__45__cpo5beginE - _ZN34_INTERNAL_1a036d43_4_k_cu_6d8f45b84cuda3std3__45__cpo5beginE)
_ZN34_INTERNAL_1a036d43_4_k_cu_6d8f45b84cuda3std3__45__cpo5beginE:
	.zero		1
	.type		_ZN34_INTERNAL_1a036d43_4_k_cu_6d8f45b84cuda3std6ranges3__45__cpo5beginE,@object
	.size		_ZN34_INTERNAL_1a036d43_4_k_cu_6d8f45b84cuda3std6ranges3__45__cpo5beginE,(_ZN34_INTERNAL_1a036d43_4_k_cu_6d8f45b84cute1_E - _ZN34_INTERNAL_1a036d43_4_k_cu_6d8f45b84cuda3std6ranges3__45__cpo5beginE)
_ZN34_INTERNAL_1a036d43_4_k_cu_6d8f45b84cuda3std6ranges3__45__cpo5beginE:
	.zero		1
	.type		_ZN34_INTERNAL_1a036d43_4_k_cu_6d8f45b84cute1_E,@object
	.size		_ZN34_INTERNAL_1a036d43_4_k_cu_6d8f45b84cute1_E,(_ZN34_INTERNAL_1a036d43_4_k_cu_6d8f45b84cuda3std3__47nulloptE - _ZN34_INTERNAL_1a036d43_4_k_cu_6d8f45b84cute1_E)
_ZN34_INTERNAL_1a036d43_4_k_cu_6d8f45b84cute1_E:
	.zero		1
	.type		_ZN34_INTERNAL_1a036d43_4_k_cu_6d8f45b84cuda3std3__47nulloptE,@object
	.size		_ZN34_INTERNAL_1a036d43_4_k_cu_6d8f45b84cuda3std3__47nulloptE,(_ZN34_INTERNAL_1a036d43_4_k_cu_6d8f45b84cuda3std6ranges3__45__cpo8distanceE - _ZN34_INTERNAL_1a036d43_4_k_cu_6d8f45b84cuda3std3__47nulloptE)
_ZN34_INTERNAL_1a036d43_4_k_cu_6d8f45b84cuda3std3__47nulloptE:
	.zero		1
	.type		_ZN34_INTERNAL_1a036d43_4_k_cu_6d8f45b84cuda3std6ranges3__45__cpo8distanceE,@object
	.size		_ZN34_INTERNAL_1a036d43_4_k_cu_6d8f45b84cuda3std6ranges3__45__cpo8distanceE,(_ZN34_INTERNAL_1a036d43_4_k_cu_6d8f45b86thrust24THRUST_300001_SM_1000_NS12placeholders2_5E - _ZN34_INTERNAL_1a036d43_4_k_cu_6d8f45b84cuda3std6ranges3__45__cpo8distanceE)
_ZN34_INTERNAL_1a036d43_4_k_cu_6d8f45b84cuda3std6ranges3__45__cpo8distanceE:
	.zero		1
	.type		_ZN34_INTERNAL_1a036d43_4_k_cu_6d8f45b86thrust24THRUST_300001_SM_1000_NS12placeholders2_5E,@object
	.size		_ZN34_INTERNAL_1a036d43_4_k_cu_6d8f45b86thrust24THRUST_300001_SM_1000_NS12placeholders2_5E,(_ZN34_INTERNAL_1a036d43_4_k_cu_6d8f45b84cuda3std3__45__cpo6rbeginE - _ZN34_INTERNAL_1a036d43_4_k_cu_6d8f45b86thrust24THRUST_300001_SM_1000_NS12placeholders2_5E)
_ZN34_INTERNAL_1a036d43_4_k_cu_6d8f45b86thrust24THRUST_300001_SM_1000_NS12placeholders2_5E:
	.zero		1
	.type		_ZN34_INTERNAL_1a036d43_4_k_cu_6d8f45b84cuda3std3__45__cpo6rbeginE,@object
	.size		_ZN34_INTERNAL_1a036d43_4_k_cu_6d8f45b84cuda3std3__45__cpo6rbeginE,(_ZN34_INTERNAL_1a036d43_4_k_cu_6d8f45b84cuda3std6ranges3__45__cpo7advanceE - _ZN34_INTERNAL_1a036d43_4_k_cu_6d8f45b84cuda3std3__45__cpo6rbeginE)
_ZN34_INTERNAL_1a036d43_4_k_cu_6d8f45b84cuda3std3__45__cpo6rbeginE:
	.zero		1
	.type		_ZN34_INTERNAL_1a036d43_4_k_cu_6d8f45b84cuda3std6ranges3__45__cpo7advanceE,@object
	.size		_ZN34_INTERNAL_1a036d43_4_k_cu_6d8f45b84cuda3std6ranges3__45__cpo7advanceE,(_ZN34_INTERNAL_1a036d43_4_k_cu_6d8f45b86thrust24THRUST_300001_SM_1000_NS3seqE - _ZN34_INTERNAL_1a036d43_4_k_cu_6d8f45b84cuda3std6ranges3__45__cpo7advanceE)
_ZN34_INTERNAL_1a036d43_4_k_cu_6d8f45b84cuda3std6ranges3__45__cpo7advanceE:
	.zero		1
	.type		_ZN34_INTERNAL_1a036d43_4_k_cu_6d8f45b86thrust24THRUST_300001_SM_1000_NS3seqE,@object
	.size		_ZN34_INTERNAL_1a036d43_4_k_cu_6d8f45b86thrust24THRUST_300001_SM_1000_NS3seqE,(_ZN34_INTERNAL_1a036d43_4_k_cu_6d8f45b84cuda3std3__48in_placeE - _ZN34_INTERNAL_1a036d43_4_k_cu_6d8f45b86thrust24THRUST_300001_SM_1000_NS3seqE)
_ZN34_INTERNAL_1a036d43_4_k_cu_6d8f45b86thrust24THRUST_300001_SM_1000_NS3seqE:
	.zero		1
	.type		_ZN34_INTERNAL_1a036d43_4_k_cu_6d8f45b84cuda3std3__48in_placeE,@object
	.size		_ZN34_INTERNAL_1a036d43_4_k_cu_6d8f45b84cuda3std3__48in_placeE,(_ZN34_INTERNAL_1a036d43_4_k_cu_6d8f45b84cuda3std6ranges3__45__cpo4sizeE - _ZN34_INTERNAL_1a036d43_4_k_cu_6d8f45b84cuda3std3__48in_placeE)
_ZN34_INTERNAL_1a036d43_4_k_cu_6d8f45b84cuda3std3__48in_placeE:
	.zero		1
	.type		_ZN34_INTERNAL_1a036d43_4_k_cu_6d8f45b84cuda3std6ranges3__45__cpo4sizeE,@object
	.size		_ZN34_INTERNAL_1a036d43_4_k_cu_6d8f45b84cuda3std6ranges3__45__cpo4sizeE,(_ZN34_INTERNAL_1a036d43_4_k_cu_6d8f45b86thrust24THRUST_300001_SM_1000_NS12placeholders2_3E - _ZN34_INTERNAL_1a036d43_4_k_cu_6d8f45b84cuda3std6ranges3__45__cpo4sizeE)
_ZN34_INTERNAL_1a036d43_4_k_cu_6d8f45b84cuda3std6ranges3__45__cpo4sizeE:
	.zero		1
	.type		_ZN34_INTERNAL_1a036d43_4_k_cu_6d8f45b86thrust24THRUST_300001_SM_1000_NS12placeholders2_3E,@object
	.size		_ZN34_INTERNAL_1a036d43_4_k_cu_6d8f45b86thrust24THRUST_300001_SM_1000_NS12placeholders2_3E,(_ZN34_INTERNAL_1a036d43_4_k_cu_6d8f45b84cuda3std3__45__cpo6cbeginE - _ZN34_INTERNAL_1a036d43_4_k_cu_6d8f45b86thrust24THRUST_300001_SM_1000_NS12placeholders2_3E)
_ZN34_INTERNAL_1a036d43_4_k_cu_6d8f45b86thrust24THRUST_300001_SM_1000_NS12placeholders2_3E:
	.zero		1
	.type		_ZN34_INTERNAL_1a036d43_4_k_cu_6d8f45b84cuda3std3__45__cpo6cbeginE,@object
	.size		_ZN34_INTERNAL_1a036d43_4_k_cu_6d8f45b84cuda3std3__45__cpo6cbeginE,(_ZN34_INTERNAL_1a036d43_4_k_cu_6d8f45b84cuda3std6ranges3__45__cpo6cbeginE - _ZN34_INTERNAL_1a036d43_4_k_cu_6d8f45b84cuda3std3__45__cpo6cbeginE)
_ZN34_INTERNAL_1a036d43_4_k_cu_6d8f45b84cuda3std3__45__cpo6cbeginE:
	.zero		1
	.type		_ZN34_INTERNAL_1a036d43_4_k_cu_6d8f45b84cuda3std6ranges3__45__cpo6cbeginE,@object
	.size		_ZN34_INTERNAL_1a036d43_4_k_cu_6d8f45b84cuda3std6ranges3__45__cpo6cbeginE,(_ZN34_INTERNAL_1a036d43_4_k_cu_6d8f45b86thrust24THRUST_300001_SM_1000_NS12placeholders2_7E - _ZN34_INTERNAL_1a036d43_4_k_cu_6d8f45b84cuda3std6ranges3__45__cpo6cbeginE)
_ZN34_INTERNAL_1a036d43_4_k_cu_6d8f45b84cuda3std6ranges3__45__cpo6cbeginE:
	.zero		1
	.type		_ZN34_INTERNAL_1a036d43_4_k_cu_6d8f45b86thrust24THRUST_300001_SM_1000_NS12placeholders2_7E,@object
	.size		_ZN34_INTERNAL_1a036d43_4_k_cu_6d8f45b86thrust24THRUST_300001_SM_1000_NS12placeholders2_7E,(_ZN34_INTERNAL_1a036d43_4_k_cu_6d8f45b84cuda3std3__45__cpo7crbeginE - _ZN34_INTERNAL_1a036d43_4_k_cu_6d8f45b86thrust24THRUST_300001_SM_1000_NS12placeholders2_7E)
_ZN34_INTERNAL_1a036d43_4_k_cu_6d8f45b86thrust24THRUST_300001_SM_1000_NS12placeholders2_7E:
	.zero		1
	.type		_ZN34_INTERNAL_1a036d43_4_k_cu_6d8f45b84cuda3std3__45__cpo7crbeginE,@object
	.size		_ZN34_INTERNAL_1a036d43_4_k_cu_6d8f45b84cuda3std3__45__cpo7crbeginE,(_ZN34_INTERNAL_1a036d43_4_k_cu_6d8f45b84cuda3std6ranges3__45__cpo4nextE - _ZN34_INTERNAL_1a036d43_4_k_cu_6d8f45b84cuda3std3__45__cpo7crbeginE)
_ZN34_INTERNAL_1a036d43_4_k_cu_6d8f45b84cuda3std3__45__cpo7crbeginE:
	.zero		1
	.type		_ZN34_INTERNAL_1a036d43_4_k_cu_6d8f45b84cuda3std6ranges3__45__cpo4nextE,@object
	.size		_ZN34_INTERNAL_1a036d43_4_k_cu_6d8f45b84cuda3std6ranges3__45__cpo4nextE,(_ZN34_INTERNAL_1a036d43_4_k_cu_6d8f45b84cuda3std6ranges3__45__cpo4swapE - _ZN34_INTERNAL_1a036d43_4_k_cu_6d8f45b84cuda3std6ranges3__45__cpo4nextE)
_ZN34_INTERNAL_1a036d43_4_k_cu_6d8f45b84cuda3std6ranges3__45__cpo4nextE:
	.zero		1
	.type		_ZN34_INTERNAL_1a036d43_4_k_cu_6d8f45b84cuda3std6ranges3__45__cpo4swapE,@object
	.size		_ZN34_INTERNAL_1a036d43_4_k_cu_6d8f45b84cuda3std6ranges3__45__cpo4swapE,(_ZN34_INTERNAL_1a036d43_4_k_cu_6d8f45b86thrust24THRUST_300001_SM_1000_NS8cuda_cub10par_nosyncE - _ZN34_INTERNAL_1a036d43_4_k_cu_6d8f45b84cuda3std6ranges3__45__cpo4swapE)
_ZN34_INTERNAL_1a036d43_4_k_cu_6d8f45b84cuda3std6ranges3__45__cpo4swapE:
	.zero		1
	.type		_ZN34_INTERNAL_1a036d43_4_k_cu_6d8f45b86thrust24THRUST_300001_SM_1000_NS8cuda_cub10par_nosyncE,@object
	.size		_ZN34_INTERNAL_1a036d43_4_k_cu_6d8f45b86thrust24THRUST_300001_SM_1000_NS8cuda_cub10par_nosyncE,(_ZN34_INTERNAL_1a036d43_4_k_cu_6d8f45b84cute7productE - _ZN34_INTERNAL_1a036d43_4_k_cu_6d8f45b86thrust24THRUST_300001_SM_1000_NS8cuda_cub10par_nosyncE)
_ZN34_INTERNAL_1a036d43_4_k_cu_6d8f45b86thrust24THRUST_300001_SM_1000_NS8cuda_cub10par_nosyncE:
	.zero		1
	.type		_ZN34_INTERNAL_1a036d43_4_k_cu_6d8f45b84cute7productE,@object
	.size		_ZN34_INTERNAL_1a036d43_4_k_cu_6d8f45b84cute7productE,(_ZN34_INTERNAL_1a036d43_4_k_cu_6d8f45b84cuda3std3__420unreachable_sentinelE - _ZN34_INTERNAL_1a036d43_4_k_cu_6d8f45b84cute7productE)
_ZN34_INTERNAL_1a036d43_4_k_cu_6d8f45b84cute7productE:
	.zero		1
	.type		_ZN34_INTERNAL_1a036d43_4_k_cu_6d8f45b84cuda3std3__420unreachable_sentinelE,@object
	.size		_ZN34_INTERNAL_1a036d43_4_k_cu_6d8f45b84cuda3std3__420unreachable_sentinelE,(_ZN34_INTERNAL_1a036d43_4_k_cu_6d8f45b84cuda3std6ranges3__45__cpo5ssizeE - _ZN34_INTERNAL_1a036d43_4_k_cu_6d8f45b84cuda3std3__420unreachable_sentinelE)
_ZN34_INTERNAL_1a036d43_4_k_cu_6d8f45b84cuda3std3__420unreachable_sentinelE:
	.zero		1
	.type		_ZN34_INTERNAL_1a036d43_4_k_cu_6d8f45b84cuda3std6ranges3__45__cpo5ssizeE,@object
	.size		_ZN34_INTERNAL_1a036d43_4_k_cu_6d8f45b84cuda3std6ranges3__45__cpo5ssizeE,(_ZN34_INTERNAL_1a036d43_4_k_cu_6d8f45b86thrust24THRUST_300001_SM_1000_NS12placeholders2_4E - _ZN34_INTERNAL_1a036d43_4_k_cu_6d8f45b84cuda3std6ranges3__45__cpo5ssizeE)
_ZN34_INTERNAL_1a036d43_4_k_cu_6d8f45b84cuda3std6ranges3__45__cpo5ssizeE:
	.zero		1
	.type		_ZN34_INTERNAL_1a036d43_4_k_cu_6d8f45b86thrust24THRUST_300001_SM_1000_NS12placeholders2_4E,@object
	.size		_ZN34_INTERNAL_1a036d43_4_k_cu_6d8f45b86thrust24THRUST_300001_SM_1000_NS12placeholders2_4E,(_ZN34_INTERNAL_1a036d43_4_k_cu_6d8f45b84cuda3std3__45__cpo4cendE - _ZN34_INTERNAL_1a036d43_4_k_cu_6d8f45b86thrust24THRUST_300001_SM_1000_NS12placeholders2_4E)
_ZN34_INTERNAL_1a036d43_4_k_cu_6d8f45b86thrust24THRUST_300001_SM_1000_NS12placeholders2_4E:
	.zero		1
	.type		_ZN34_INTERNAL_1a036d43_4_k_cu_6d8f45b84cuda3std3__45__cpo4cendE,@object
	.size		_ZN34_INTERNAL_1a036d43_4_k_cu_6d8f45b84cuda3std3__45__cpo4cendE,(_ZN34_INTERNAL_1a036d43_4_k_cu_6d8f45b84cuda3std6ranges3__45__cpo4cendE - _ZN34_INTERNAL_1a036d43_4_k_cu_6d8f45b84cuda3std3__45__cpo4cendE)
_ZN34_INTERNAL_1a036d43_4_k_cu_6d8f45b84cuda3std3__45__cpo4cendE:
	.zero		1
	.type		_ZN34_INTERNAL_1a036d43_4_k_cu_6d8f45b84cuda3std6ranges3__45__cpo4cendE,@object
	.size		_ZN34_INTERNAL_1a036d43_4_k_cu_6d8f45b84cuda3std6ranges3__45__cpo4cendE,(_ZN34_INTERNAL_1a036d43_4_k_cu_6d8f45b86thrust24THRUST_300001_SM_1000_NS12placeholders2_8E - _ZN34_INTERNAL_1a036d43_4_k_cu_6d8f45b84cuda3std6ranges3__45__cpo4cendE)
_ZN34_INTERNAL_1a036d43_4_k_cu_6d8f45b84cuda3std6ranges3__45__cpo4cendE:
	.zero		1
	.type		_ZN34_INTERNAL_1a036d43_4_k_cu_6d8f45b86thrust24THRUST_300001_SM_1000_NS12placeholders2_8E,@object
	.size		_ZN34_INTERNAL_1a036d43_4_k_cu_6d8f45b86thrust24THRUST_300001_SM_1000_NS12placeholders2_8E,(_ZN34_INTERNAL_1a036d43_4_k_cu_6d8f45b84cuda3std3__45__cpo5crendE - _ZN34_INTERNAL_1a036d43_4_k_cu_6d8f45b86thrust24THRUST_300001_SM_1000_NS12placeholders2_8E)
_ZN34_INTERNAL_1a036d43_4_k_cu_6d8f45b86thrust24THRUST_300001_SM_1000_NS12placeholders2_8E:
	.zero		1
	.type		_ZN34_INTERNAL_1a036d43_4_k_cu_6d8f45b84cuda3std3__45__cpo5crendE,@object
	.size		_ZN34_INTERNAL_1a036d43_4_k_cu_6d8f45b84cuda3std3__45__cpo5crendE,(_ZN34_INTERNAL_1a036d43_4_k_cu_6d8f45b84cuda3std6ranges3__45__cpo4prevE - _ZN34_INTERNAL_1a036d43_4_k_cu_6d8f45b84cuda3std3__45__cpo5crendE)
_ZN34_INTERNAL_1a036d43_4_k_cu_6d8f45b84cuda3std3__45__cpo5crendE:
	.zero		1
	.type		_ZN34_INTERNAL_1a036d43_4_k_cu_6d8f45b84cuda3std6ranges3__45__cpo4prevE,@object
	.size		_ZN34_INTERNAL_1a036d43_4_k_cu_6d8f45b84cuda3std6ranges3__45__cpo4prevE,(_ZN34_INTERNAL_1a036d43_4_k_cu_6d8f45b84cuda3std6ranges3__45__cpo9iter_moveE - _ZN34_INTERNAL_1a036d43_4_k_cu_6d8f45b84cuda3std6ranges3__45__cpo4prevE)
_ZN34_INTERNAL_1a036d43_4_k_cu_6d8f45b84cuda3std6ranges3__45__cpo4prevE:
	.zero		1
	.type		_ZN34_INTERNAL_1a036d43_4_k_cu_6d8f45b84cuda3std6ranges3__45__cpo9iter_moveE,@object
	.size		_ZN34_INTERNAL_1a036d43_4_k_cu_6d8f45b84cuda3std6ranges3__45__cpo9iter_moveE,(_ZN34_INTERNAL_1a036d43_4_k_cu_6d8f45b86thrust24THRUST_300001_SM_1000_NS6system6detail10sequential3seqE - _ZN34_INTERNAL_1a036d43_4_k_cu_6d8f45b84cuda3std6ranges3__45__cpo9iter_moveE)
_ZN34_INTERNAL_1a036d43_4_k_cu_6d8f45b84cuda3std6ranges3__45__cpo9iter_moveE:
	.zero		1
	.type		_ZN34_INTERNAL_1a036d43_4_k_cu_6d8f45b86thrust24THRUST_300001_SM_1000_NS6system6detail10sequential3seqE,@object
	.size		_ZN34_INTERNAL_1a036d43_4_k_cu_6d8f45b86thrust24THRUST_300001_SM_1000_NS6system6detail10sequential3seqE,(_ZN34_INTERNAL_1a036d43_4_k_cu_6d8f45b86thrust24THRUST_300001_SM_1000_NS12placeholders3_10E - _ZN34_INTERNAL_1a036d43_4_k_cu_6d8f45b86thrust24THRUST_300001_SM_1000_NS6system6detail10sequential3seqE)
_ZN34_INTERNAL_1a036d43_4_k_cu_6d8f45b86thrust24THRUST_300001_SM_1000_NS6system6detail10sequential3seqE:
	.zero		1
	.type		_ZN34_INTERNAL_1a036d43_4_k_cu_6d8f45b86thrust24THRUST_300001_SM_1000_NS12placeholders3_10E,@object
	.size		_ZN34_INTERNAL_1a036d43_4_k_cu_6d8f45b86thrust24THRUST_300001_SM_1000_NS12placeholders3_10E,(_ZN34_INTERNAL_1a036d43_4_k_cu_6d8f45b84cuda3std3__419piecewise_constructE - _ZN34_INTERNAL_1a036d43_4_k_cu_6d8f45b86thrust24THRUST_300001_SM_1000_NS12placeholders3_10E)
_ZN34_INTERNAL_1a036d43_4_k_cu_6d8f45b86thrust24THRUST_300001_SM_1000_NS12placeholders3_10E:
	.zero		1
	.type		_ZN34_INTERNAL_1a036d43_4_k_cu_6d8f45b84cuda3std3__419piecewise_constructE,@object
	.size		_ZN34_INTERNAL_1a036d43_4_k_cu_6d8f45b84cuda3std3__419piecewise_constructE,(_ZN34_INTERNAL_1a036d43_4_k_cu_6d8f45b84cuda3std6ranges3__45__cpo5cdataE - _ZN34_INTERNAL_1a036d43_4_k_cu_6d8f45b84cuda3std3__419piecewise_constructE)
_ZN34_INTERNAL_1a036d43_4_k_cu_6d8f45b84cuda3std3__419piecewise_constructE:
	.zero		1
	.type		_ZN34_INTERNAL_1a036d43_4_k_cu_6d8f45b84cuda3std6ranges3__45__cpo5cdataE,@object
	.size		_ZN34_INTERNAL_1a036d43_4_k_cu_6d8f45b84cuda3std6ranges3__45__cpo5cdataE,(_ZN34_INTERNAL_1a036d43_4_k_cu_6d8f45b86thrust24THRUST_300001_SM_1000_NS12placeholders2_2E - _ZN34_INTERNAL_1a036d43_4_k_cu_6d8f45b84cuda3std6ranges3__45__cpo5cdataE)
_ZN34_INTERNAL_1a036d43_4_k_cu_6d8f45b84cuda3std6ranges3__45__cpo5cdataE:
	.zero		1
	.type		_ZN34_INTERNAL_1a036d43_4_k_cu_6d8f45b86thrust24THRUST_300001_SM_1000_NS12placeholders2_2E,@object
	.size		_ZN34_INTERNAL_1a036d43_4_k_cu_6d8f45b86thrust24THRUST_300001_SM_1000_NS12placeholders2_2E,(_ZN34_INTERNAL_1a036d43_4_k_cu_6d8f45b84cuda3std3__45__cpo3endE - _ZN34_INTERNAL_1a036d43_4_k_cu_6d8f45b86thrust24THRUST_300001_SM_1000_NS12placeholders2_2E)
_ZN34_INTERNAL_1a036d43_4_k_cu_6d8f45b86thrust24THRUST_300001_SM_1000_NS12placeholders2_2E:
	.zero		1
	.type		_ZN34_INTERNAL_1a036d43_4_k_cu_6d8f45b84cuda3std3__45__cpo3endE,@object
	.size		_ZN34_INTERNAL_1a036d43_4_k_cu_6d8f45b84cuda3std3__45__cpo3endE,(_ZN34_INTERNAL_1a036d43_4_k_cu_6d8f45b84cuda3std6ranges3__45__cpo3endE - _ZN34_INTERNAL_1a036d43_4_k_cu_6d8f45b84cuda3std3__45__cpo3endE)
_ZN34_INTERNAL_1a036d43_4_k_cu_6d8f45b84cuda3std3__45__cpo3endE:
	.zero		1
	.type		_ZN34_INTERNAL_1a036d43_4_k_cu_6d8f45b84cuda3std6ranges3__45__cpo3endE,@object
	.size		_ZN34_INTERNAL_1a036d43_4_k_cu_6d8f45b84cuda3std6ranges3__45__cpo3endE,(_ZN34_INTERNAL_1a036d43_4_k_cu_6d8f45b86thrust24THRUST_300001_SM_1000_NS12placeholders2_6E - _ZN34_INTERNAL_1a036d43_4_k_cu_6d8f45b84cuda3std6ranges3__45__cpo3endE)
_ZN34_INTERNAL_1a036d43_4_k_cu_6d8f45b84cuda3std6ranges3__45__cpo3endE:
	.zero		1
	.type		_ZN34_INTERNAL_1a036d43_4_k_cu_6d8f45b86thrust24THRUST_300001_SM_1000_NS12placeholders2_6E,@object
	.size		_ZN34_INTERNAL_1a036d43_4_k_cu_6d8f45b86thrust24THRUST_300001_SM_1000_NS12placeholders2_6E,(_ZN34_INTERNAL_1a036d43_4_k_cu_6d8f45b84cuda3std3__45__cpo4rendE - _ZN34_INTERNAL_1a036d43_4_k_cu_6d8f45b86thrust24THRUST_300001_SM_1000_NS12placeholders2_6E)
_ZN34_INTERNAL_1a036d43_4_k_cu_6d8f45b86thrust24THRUST_300001_SM_1000_NS12placeholders2_6E:
	.zero		1
	.type		_ZN34_INTERNAL_1a036d43_4_k_cu_6d8f45b84cuda3std3__45__cpo4rendE,@object
	.size		_ZN34_INTERNAL_1a036d43_4_k_cu_6d8f45b84cuda3std3__45__cpo4rendE,(_ZN34_INTERNAL_1a036d43_4_k_cu_6d8f45b84cuda3std6ranges3__45__cpo9iter_swapE - _ZN34_INTERNAL_1a036d43_4_k_cu_6d8f45b84cuda3std3__45__cpo4rendE)
_ZN34_INTERNAL_1a036d43_4_k_cu_6d8f45b84cuda3std3__45__cpo4rendE:
	.zero		1
	.type		_ZN34_INTERNAL_1a036d43_4_k_cu_6d8f45b84cuda3std6ranges3__45__cpo9iter_swapE,@object
	.size		_ZN34_INTERNAL_1a036d43_4_k_cu_6d8f45b84cuda3std6ranges3__45__cpo9iter_swapE,(_ZN34_INTERNAL_1a036d43_4_k_cu_6d8f45b84cuda3std3__48unexpectE - _ZN34_INTERNAL_1a036d43_4_k_cu_6d8f45b84cuda3std6ranges3__45__cpo9iter_swapE)
_ZN34_INTERNAL_1a036d43_4_k_cu_6d8f45b84cuda3std6ranges3__45__cpo9iter_swapE:
	.zero		1
	.type		_ZN34_INTERNAL_1a036d43_4_k_cu_6d8f45b84cuda3std3__48unexpectE,@object
	.size		_ZN34_INTERNAL_1a036d43_4_k_cu_6d8f45b84cuda3std3__48unexpectE,(_ZN34_INTERNAL_1a036d43_4_k_cu_6d8f45b86thrust24THRUST_300001_SM_1000_NS8cuda_cub3parE - _ZN34_INTERNAL_1a036d43_4_k_cu_6d8f45b84cuda3std3__48unexpectE)
_ZN34_INTERNAL_1a036d43_4_k_cu_6d8f45b84cuda3std3__48unexpectE:
	.zero		1
	.type		_ZN34_INTERNAL_1a036d43_4_k_cu_6d8f45b86thrust24THRUST_300001_SM_1000_NS8cuda_cub3parE,@object
	.size		_ZN34_INTERNAL_1a036d43_4_k_cu_6d8f45b86thrust24THRUST_300001_SM_1000_NS8cuda_cub3parE,(.L_29 - _ZN34_INTERNAL_1a036d43_4_k_cu_6d8f45b86thrust24THRUST_300001_SM_1000_NS8cuda_cub3parE)
_ZN34_INTERNAL_1a036d43_4_k_cu_6d8f45b86thrust24THRUST_300001_SM_1000_NS8cuda_cub3parE:
	.zero		1
.L_29:


//--------------------- .nv.constant0._ZN3cub18CUB_300001_SM_10006detail11EmptyKernelIvEEvv --------------------------
	.section	.nv.constant0._ZN3cub18CUB_300001_SM_10006detail11EmptyKernelIvEEvv,"a",@progbits
	.sectionflags	@""
	.align	4
.nv.constant0._ZN3cub18CUB_300001_SM_10006detail11EmptyKernelIvEEvv:
	.zero		896


//--------------------- .nv.constant0._Z25copy_if_kernel_vectorizedIN4cute6TensorINS0_10ViewEngineINS0_8gmem_ptrIPfEEEENS0_6LayoutINS0_5tupleIJiiEEENS8_IJNS0_1CILi1EEEiEEEEEEESE_NS8_IJNSA_ILi128EEENSA_ILi64EEEEEENS0_9TiledCopyINS0_9Copy_AtomIJNS0_13UniversalCopyIN7cutlass9uint128_tESM_EEfEEENS7_INS8_IJNSA_ILi256EEENSA_ILi4EEEEEENS8_IJSQ_SB_EEEEENS8_IJSF_NSA_ILi8EEEEEEEEEvT_T0_T1_T2_ --------------------------
	.section	.nv.constant0._Z25copy_if_kernel_vectorizedIN4cute6TensorINS0_10ViewEngineINS0_8gmem_ptrIPfEEEENS0_6LayoutINS0_5tupleIJiiEEENS8_IJNS0_1CILi1EEEiEEEEEEESE_NS8_IJNSA_ILi128EEENSA_ILi64EEEEEENS0_9TiledCopyINS0_9Copy_AtomIJNS0_13UniversalCopyIN7cutlass9uint128_tESM_EEfEEENS7_INS8_IJNSA_ILi256EEENSA_ILi4EEEEEENS8_IJSQ_SB_EEEEENS8_IJSF_NSA_ILi8EEEEEEEEEvT_T0_T1_T2_,"a",@progbits
	.sectionflags	@""
	.align	4
.nv.constant0._Z25copy_if_kernel_vectorizedIN4cute6TensorINS0_10ViewEngineINS0_8gmem_ptrIPfEEEENS0_6LayoutINS0_5tupleIJiiEEENS8_IJNS0_1CILi1EEEiEEEEEEESE_NS8_IJNSA_ILi128EEENSA_ILi64EEEEEENS0_9TiledCopyINS0_9Copy_AtomIJNS0_13UniversalCopyIN7cutlass9uint128_tESM_EEfEEENS7_INS8_IJNSA_ILi256EEENSA_ILi4EEEEEENS8_IJSQ_SB_EEEEENS8_IJSF_NSA_ILi8EEEEEEEEEvT_T0_T1_T2_:
	.zero		946


//--------------------- .nv.constant0._Z14copy_if_kernelIN4cute6TensorINS0_10ViewEngineINS0_8gmem_ptrIPfEEEENS0_6LayoutINS0_5tupleIJiiEEENS8_IJNS0_1CILi1EEEiEEEEEEESE_NS8_IJNSA_ILi128EEENSA_ILi64EEEEEENS7_INS8_IJNSA_ILi32EEENSA_ILi8EEEEEENS8_IJSB_SI_EEEEEEvT_T0_T1_T2_ --------------------------
	.section	.nv.constant0._Z14copy_if_kernelIN4cute6TensorINS0_10ViewEngineINS0_8gmem_ptrIPfEEEENS0_6LayoutINS0_5tupleIJiiEEENS8_IJNS0_1CILi1EEEiEEEEEEESE_NS8_IJNSA_ILi128EEENSA_ILi64EEEEEENS7_INS8_IJNSA_ILi32EEENSA_ILi8EEEEEENS8_IJSB_SI_EEEEEEvT_T0_T1_T2_,"a",@progbits
	.sectionflags	@""
	.align	4
.nv.constant0._Z14copy_if_kernelIN4cute6TensorINS0_10ViewEngineINS0_8gmem_ptrIPfEEEENS0_6LayoutINS0_5tupleIJiiEEENS8_IJNS0_1CILi1EEEiEEEEEEESE_NS8_IJNSA_ILi128EEENSA_ILi64EEEEEENS7_INS8_IJNSA_ILi32EEENSA_ILi8EEEEEENS8_IJSB_SI_EEEEEEvT_T0_T1_T2_:
	.zero		946


//--------------------- SYMBOLS --------------------------

	.type		.nv.reservedSmem.offset0,@object
	.size		.nv.reservedSmem.offset0,0x4
